// auto-generated by cutlass_sweep.gemm — config: {"arch": "sm_100", "cluster_m": 2, "cluster_n": 1, "dtype": "bf16", "dtype_b": "bf16", "layout": "nt", "stages": 0, "tile_k": 64, "tile_m": 64, "tile_n": 112}
#include "cutlass/cutlass.h"
#include "cutlass/gemm/collective/collective_builder.hpp"
#include "cutlass/gemm/device/gemm_universal_adapter.h"
#include "cutlass/gemm/kernel/gemm_universal.hpp"
#include "cutlass/epilogue/collective/collective_builder.hpp"

using ElemA = cutlass::bfloat16_t;
using ElemB = cutlass::bfloat16_t;
using ElemCD = cutlass::bfloat16_t;
using Acc  = float;
using TileShape    = cute::Shape<cute::_64, cute::_112, cute::_64>;
using ClusterShape = cute::Shape<cute::_2, cute::_1, cute::_1>;

using CollectiveEpilogue = typename cutlass::epilogue::collective::CollectiveBuilder<
    cutlass::arch::Sm100, cutlass::arch::OpClassTensorOp,
    TileShape, ClusterShape,
    cutlass::epilogue::collective::EpilogueTileAuto,
    Acc, Acc,
    ElemCD, cutlass::layout::RowMajor, 128 / cutlass::sizeof_bits<ElemCD>::value,
    ElemCD, cutlass::layout::RowMajor, 128 / cutlass::sizeof_bits<ElemCD>::value,
    cutlass::epilogue::collective::EpilogueScheduleAuto
  >::CollectiveOp;

using CollectiveMainloop = typename cutlass::gemm::collective::CollectiveBuilder<
    cutlass::arch::Sm100, cutlass::arch::OpClassTensorOp,
    ElemA, cutlass::layout::RowMajor, 128 / cutlass::sizeof_bits<ElemA>::value,
    ElemB, cutlass::layout::ColumnMajor, 128 / cutlass::sizeof_bits<ElemB>::value,
    Acc,
    TileShape, ClusterShape,
    cutlass::gemm::collective::StageCountAutoCarveout<static_cast<int>(sizeof(typename CollectiveEpilogue::SharedStorage))>,
    cutlass::gemm::collective::KernelScheduleAuto
  >::CollectiveOp;

using GemmKernel = cutlass::gemm::kernel::GemmUniversal<
    cute::Shape<int,int,int,int>,
    CollectiveMainloop,
    CollectiveEpilogue
>;
using Gemm = cutlass::gemm::device::GemmUniversalAdapter<GemmKernel>;

// Force the device kernel symbol into the cubin without needing a host main.
auto* _anchor = &cutlass::device_kernel<GemmKernel>;


// ===== COMPILED SASS (sm_100a) =====

	.target	sm_100a

	.elftype	@"ET_EXEC"


//--------------------- .note.nv.tkinfo           --------------------------
	.section	.note.nv.tkinfo,"",@"SHT_NOTE"
	.sectionflags	@"SHF_NOTE_NV_TKINFO"
	.tkinfo
        /*0018*/ 	.word	0x00000002
        /*0030*/ 	.string	""
        /*0030*/ 	.string	"ptxas"
        /*0030*/ 	.string	"Cuda compilation tools, release 13.0, V13.0.88"
        /*0030*/ 	.string	"Build cuda_13.0.r13.0/compiler.36424714_0"
        /*0030*/ 	.string	"-arch sm_100a -m 64 "



//--------------------- .note.nv.cuinfo           --------------------------
	.section	.note.nv.cuinfo,"",@"SHT_NOTE"
	.sectionflags	@"SHF_NOTE_NV_CUINFO"
        /*0018*/ 	.short	0x0002
        /*001a*/ 	.short	0x0064
        /*001c*/ 	.short	0x0082
	.zero		2


//--------------------- .nv.info                  --------------------------
	.section	.nv.info,"",@"SHT_CUDA_INFO"
	.align	4


	//----- nvinfo : EIATTR_REGCOUNT
	.align		4
        /*0000*/ 	.byte	0x04, 0x2f
        /*0002*/ 	.short	(.L_19 - .L_18)
	.align		4
.L_18:
        /*0004*/ 	.word	index@(_ZN7cutlass13device_kernelINS_4gemm6kernel13GemmUniversalIN4cute5tupleIJiiiiEEENS1_10collective13CollectiveMmaINS1_35MainloopSm100TmaUmmaWarpSpecializedILi9ELi2ELi4ENS5_IJNS4_1CILi2EEENSA_ILi1EEESC_EEEEENS5_IJNSA_ILi64EEENSA_ILi112EEESF_EEENS_10bfloat16_tENS5_IJlSC_lEEESI_SJ_NS4_8TiledMMAINS4_8MMA_AtomIJNS4_20SM100_MMA_F16BF16_SSISI_SI_fLi64ELi112ELNS4_4UMMA5MajorE0ELSO_0ELNSN_7ScaleInE0ELSP_0EEEEEENS4_6LayoutINS5_IJSC_SC_SC_EEENS5_IJNSA_ILi0EEESU_SU_EEEEENS5_IJNS4_10UnderscoreESX_SX_EEEEENS4_13SM90_TMA_LOADENS4_14ComposedLayoutINS4_7SwizzleILi3ELi4ELi3EEENS4_18smem_ptr_flag_bitsILi16EEENSS_INS5_IJNSA_ILi8EEESF_EEENS5_IJSF_SC_EEEEEEEvNS4_8identityENS4_23SM90_TMA_LOAD_MULTICASTES1A_vS1B_EENS_8epilogue10collective18CollectiveEpilogueINS1E_23Sm100TmaWarpSpecializedILi2ELi1ELi56ELb1ELb0EEEJSH_NS5_IJNSS_ISF_SC_EENSS_ISG_SC_EEEEESI_SJ_SI_SJ_NS1E_6fusion15FusionCallbacksIS1I_NS1M_17LinearCombinationISI_fSI_fLNS_15FloatRoundStyleE2EEESH_S1L_JEEENS4_5SM1004TMEM4LOAD26SM100_TMEM_LOAD_16dp256b2xES10_NS11_INS12_ILi1ELi4ELi3EEES15_NSS_INS5_IJS16_NSA_ILi16EEEEEENS5_IJS1X_SC_EEEEEEENS4_17SM75_U32x4_LDSM_NENS4_14SM90_TMA_STOREES21_NS4_17SM90_U32x4_STSM_NENS4_39AutoVectorizingCopyWithAssumedAlignmentILi128EEEEEEvvEEEEvNT_6ParamsE)
        /*0008*/ 	.word	0x0000008c


	//----- nvinfo : EIATTR_FRAME_SIZE
	.align		4
.L_19:
        /*000c*/ 	.byte	0x04, 0x11
        /*000e*/ 	.short	(.L_21 - .L_20)
	.align		4
.L_20:
        /*0010*/ 	.word	index@($__internal_2_$__cuda_sm10x_tcgen05_guardrail_trap_unallocated_columns_being_dealloced)
        /*0014*/ 	.word	0x00000000


	//----- nvinfo : EIATTR_FRAME_SIZE
	.align		4
.L_21:
        /*0018*/ 	.byte	0x04, 0x11
        /*001a*/ 	.short	(.L_23 - .L_22)
	.align		4
.L_22:
        /*001c*/ 	.word	index@($__internal_1_$__cuda_sm10x_tcgen05_guardrail_trap_phase_invalid_during_alloc)
        /*0020*/ 	.word	0x00000000


	//----- nvinfo : EIATTR_FRAME_SIZE
	.align		4
.L_23:
        /*0024*/ 	.byte	0x04, 0x11
        /*0026*/ 	.short	(.L_25 - .L_24)
	.align		4
.L_24:
        /*0028*/ 	.word	index@($__internal_0_$__cuda_sm10x_tcgen05_guardrail_trap_col_being_dealloced_not_returned_by_alloc)
        /*002c*/ 	.word	0x00000000


	//----- nvinfo : EIATTR_FRAME_SIZE
	.align		4
.L_25:
        /*0030*/ 	.byte	0x04, 0x11
        /*0032*/ 	.short	(.L_27 - .L_26)
	.align		4
.L_26:
        /*0034*/ 	.word	index@(_ZN7cutlass13device_kernelINS_4gemm6kernel13GemmUniversalIN4cute5tupleIJiiiiEEENS1_10collective13CollectiveMmaINS1_35MainloopSm100TmaUmmaWarpSpecializedILi9ELi2ELi4ENS5_IJNS4_1CILi2EEENSA_ILi1EEESC_EEEEENS5_IJNSA_ILi64EEENSA_ILi112EEESF_EEENS_10bfloat16_tENS5_IJlSC_lEEESI_SJ_NS4_8TiledMMAINS4_8MMA_AtomIJNS4_20SM100_MMA_F16BF16_SSISI_SI_fLi64ELi112ELNS4_4UMMA5MajorE0ELSO_0ELNSN_7ScaleInE0ELSP_0EEEEEENS4_6LayoutINS5_IJSC_SC_SC_EEENS5_IJNSA_ILi0EEESU_SU_EEEEENS5_IJNS4_10UnderscoreESX_SX_EEEEENS4_13SM90_TMA_LOADENS4_14ComposedLayoutINS4_7SwizzleILi3ELi4ELi3EEENS4_18smem_ptr_flag_bitsILi16EEENSS_INS5_IJNSA_ILi8EEESF_EEENS5_IJSF_SC_EEEEEEEvNS4_8identityENS4_23SM90_TMA_LOAD_MULTICASTES1A_vS1B_EENS_8epilogue10collective18CollectiveEpilogueINS1E_23Sm100TmaWarpSpecializedILi2ELi1ELi56ELb1ELb0EEEJSH_NS5_IJNSS_ISF_SC_EENSS_ISG_SC_EEEEESI_SJ_SI_SJ_NS1E_6fusion15FusionCallbacksIS1I_NS1M_17LinearCombinationISI_fSI_fLNS_15FloatRoundStyleE2EEESH_S1L_JEEENS4_5SM1004TMEM4LOAD26SM100_TMEM_LOAD_16dp256b2xES10_NS11_INS12_ILi1ELi4ELi3EEES15_NSS_INS5_IJS16_NSA_ILi16EEEEEENS5_IJS1X_SC_EEEEEEENS4_17SM75_U32x4_LDSM_NENS4_14SM90_TMA_STOREES21_NS4_17SM90_U32x4_STSM_NENS4_39AutoVectorizingCopyWithAssumedAlignmentILi128EEEEEEvvEEEEvNT_6ParamsE)
        /*0038*/ 	.word	0x00000000


	//----- nvinfo : EIATTR_MIN_STACK_SIZE
	.align		4
.L_27:
        /*003c*/ 	.byte	0x04, 0x12
        /*003e*/ 	.short	(.L_29 - .L_28)
	.align		4
.L_28:
        /*0040*/ 	.word	index@(_ZN7cutlass13device_kernelINS_4gemm6kernel13GemmUniversalIN4cute5tupleIJiiiiEEENS1_10collective13CollectiveMmaINS1_35MainloopSm100TmaUmmaWarpSpecializedILi9ELi2ELi4ENS5_IJNS4_1CILi2EEENSA_ILi1EEESC_EEEEENS5_IJNSA_ILi64EEENSA_ILi112EEESF_EEENS_10bfloat16_tENS5_IJlSC_lEEESI_SJ_NS4_8TiledMMAINS4_8MMA_AtomIJNS4_20SM100_MMA_F16BF16_SSISI_SI_fLi64ELi112ELNS4_4UMMA5MajorE0ELSO_0ELNSN_7ScaleInE0ELSP_0EEEEEENS4_6LayoutINS5_IJSC_SC_SC_EEENS5_IJNSA_ILi0EEESU_SU_EEEEENS5_IJNS4_10UnderscoreESX_SX_EEEEENS4_13SM90_TMA_LOADENS4_14ComposedLayoutINS4_7SwizzleILi3ELi4ELi3EEENS4_18smem_ptr_flag_bitsILi16EEENSS_INS5_IJNSA_ILi8EEESF_EEENS5_IJSF_SC_EEEEEEEvNS4_8identityENS4_23SM90_TMA_LOAD_MULTICASTES1A_vS1B_EENS_8epilogue10collective18CollectiveEpilogueINS1E_23Sm100TmaWarpSpecializedILi2ELi1ELi56ELb1ELb0EEEJSH_NS5_IJNSS_ISF_SC_EENSS_ISG_SC_EEEEESI_SJ_SI_SJ_NS1E_6fusion15FusionCallbacksIS1I_NS1M_17LinearCombinationISI_fSI_fLNS_15FloatRoundStyleE2EEESH_S1L_JEEENS4_5SM1004TMEM4LOAD26SM100_TMEM_LOAD_16dp256b2xES10_NS11_INS12_ILi1ELi4ELi3EEES15_NSS_INS5_IJS16_NSA_ILi16EEEEEENS5_IJS1X_SC_EEEEEEENS4_17SM75_U32x4_LDSM_NENS4_14SM90_TMA_STOREES21_NS4_17SM90_U32x4_STSM_NENS4_39AutoVectorizingCopyWithAssumedAlignmentILi128EEEEEEvvEEEEvNT_6ParamsE)
        /*0044*/ 	.word	0x00000000
.L_29:


//--------------------- .nv.compat                --------------------------
	.section	.nv.compat,"",@"SHT_CUDA_COMPAT_INFO"
	.align	4
        /*0000*/ 	.byte	0x02, 0x09, 0x01, 0x00, 0x02, 0x02, 0x02, 0x00, 0x02, 0x05, 0x05, 0x00, 0x03, 0x07, 0x01, 0x01
        /*0010*/ 	.byte	0x02, 0x03, 0x01, 0x00, 0x02, 0x06, 0x01, 0x00, 0x04, 0x0b, 0x08, 0x00, 0x09, 0x00, 0x00, 0x00
        /*0020*/ 	.byte	0x00, 0x00, 0x00, 0x00


//--------------------- .nv.info._ZN7cutlass13device_kernelINS_4gemm6kernel13GemmUniversalIN4cute5tupleIJiiiiEEENS1_10collective13CollectiveMmaINS1_35MainloopSm100TmaUmmaWarpSpecializedILi9ELi2ELi4ENS5_IJNS4_1CILi2EEENSA_ILi1EEESC_EEEEENS5_IJNSA_ILi64EEENSA_ILi112EEESF_EEENS_10bfloat16_tENS5_IJlSC_lEEESI_SJ_NS4_8TiledMMAINS4_8MMA_AtomIJNS4_20SM100_MMA_F16BF16_SSISI_SI_fLi64ELi112ELNS4_4UMMA5MajorE0ELSO_0ELNSN_7ScaleInE0ELSP_0EEEEEENS4_6LayoutINS5_IJSC_SC_SC_EEENS5_IJNSA_ILi0EEESU_SU_EEEEENS5_IJNS4_10UnderscoreESX_SX_EEEEENS4_13SM90_TMA_LOADENS4_14ComposedLayoutINS4_7SwizzleILi3ELi4ELi3EEENS4_18smem_ptr_flag_bitsILi16EEENSS_INS5_IJNSA_ILi8EEESF_EEENS5_IJSF_SC_EEEEEEEvNS4_8identityENS4_23SM90_TMA_LOAD_MULTICASTES1A_vS1B_EENS_8epilogue10collective18CollectiveEpilogueINS1E_23Sm100TmaWarpSpecializedILi2ELi1ELi56ELb1ELb0EEEJSH_NS5_IJNSS_ISF_SC_EENSS_ISG_SC_EEEEESI_SJ_SI_SJ_NS1E_6fusion15FusionCallbacksIS1I_NS1M_17LinearCombinationISI_fSI_fLNS_15FloatRoundStyleE2EEESH_S1L_JEEENS4_5SM1004TMEM4LOAD26SM100_TMEM_LOAD_16dp256b2xES10_NS11_INS12_ILi1ELi4ELi3EEES15_NSS_INS5_IJS16_NSA_ILi16EEEEEENS5_IJS1X_SC_EEEEEEENS4_17SM75_U32x4_LDSM_NENS4_14SM90_TMA_STOREES21_NS4_17SM90_U32x4_STSM_NENS4_39AutoVectorizingCopyWithAssumedAlignmentILi128EEEEEEvvEEEEvNT_6ParamsE --------------------------
	.section	.nv.info._ZN7cutlass13device_kernelINS_4gemm6kernel13GemmUniversalIN4cute5tupleIJiiiiEEENS1_10collective13CollectiveMmaINS1_35MainloopSm100TmaUmmaWarpSpecializedILi9ELi2ELi4ENS5_IJNS4_1CILi2EEENSA_ILi1EEESC_EEEEENS5_IJNSA_ILi64EEENSA_ILi112EEESF_EEENS_10bfloat16_tENS5_IJlSC_lEEESI_SJ_NS4_8TiledMMAINS4_8MMA_AtomIJNS4_20SM100_MMA_F16BF16_SSISI_SI_fLi64ELi112ELNS4_4UMMA5MajorE0ELSO_0ELNSN_7ScaleInE0ELSP_0EEEEEENS4_6LayoutINS5_IJSC_SC_SC_EEENS5_IJNSA_ILi0EEESU_SU_EEEEENS5_IJNS4_10UnderscoreESX_SX_EEEEENS4_13SM90_TMA_LOADENS4_14ComposedLayoutINS4_7SwizzleILi3ELi4ELi3EEENS4_18smem_ptr_flag_bitsILi16EEENSS_INS5_IJNSA_ILi8EEESF_EEENS5_IJSF_SC_EEEEEEEvNS4_8identityENS4_23SM90_TMA_LOAD_MULTICASTES1A_vS1B_EENS_8epilogue10collective18CollectiveEpilogueINS1E_23Sm100TmaWarpSpecializedILi2ELi1ELi56ELb1ELb0EEEJSH_NS5_IJNSS_ISF_SC_EENSS_ISG_SC_EEEEESI_SJ_SI_SJ_NS1E_6fusion15FusionCallbacksIS1I_NS1M_17LinearCombinationISI_fSI_fLNS_15FloatRoundStyleE2EEESH_S1L_JEEENS4_5SM1004TMEM4LOAD26SM100_TMEM_LOAD_16dp256b2xES10_NS11_INS12_ILi1ELi4ELi3EEES15_NSS_INS5_IJS16_NSA_ILi16EEEEEENS5_IJS1X_SC_EEEEEEENS4_17SM75_U32x4_LDSM_NENS4_14SM90_TMA_STOREES21_NS4_17SM90_U32x4_STSM_NENS4_39AutoVectorizingCopyWithAssumedAlignmentILi128EEEEEEvvEEEEvNT_6ParamsE,"",@"SHT_CUDA_INFO"
	.sectionflags	@""
	.align	4


	//----- nvinfo : EIATTR_CUDA_API_VERSION
	.align		4
        /*0000*/ 	.byte	0x04, 0x37
        /*0002*/ 	.short	(.L_31 - .L_30)
.L_30:
        /*0004*/ 	.word	0x00000082


	//----- nvinfo : EIATTR_KPARAM_INFO
	.align		4
.L_31:
        /*0008*/ 	.byte	0x04, 0x17
        /*000a*/ 	.short	(.L_33 - .L_32)
.L_32:
        /*000c*/ 	.word	0x00000000
        /*0010*/ 	.short	0x0000
        /*0012*/ 	.short	0x0000
        /*0014*/ 	.byte	0x00, 0xf0, 0x01, 0x20


	//----- nvinfo : EIATTR_AT_ENTRY_FRAGMENTS
	.align		4
.L_33:
        /*0018*/ 	.byte	0x04, 0x4f
        /*001a*/ 	.short	(.L_35 - .L_34)


	//   ....[0]....
.L_34:
        /*001c*/ 	.word	0x00000006


	//----- nvinfo : EIATTR_RESERVED_SMEM_USED
	.align		4
.L_35:
        /*0020*/ 	.byte	0x01, 0x41
	.zero		2


	//----- nvinfo : EIATTR_SPARSE_MMA_MASK
	.align		4
        /*0024*/ 	.byte	0x03, 0x50
        /*0026*/ 	.short	0x0000


	//----- nvinfo : EIATTR_TCGEN05_1CTA_USED
	.align		4
        /*0028*/ 	.byte	0x01, 0x51
	.zero		2


	//----- nvinfo : EIATTR_MAXREG_COUNT
	.align		4
        /*002c*/ 	.byte	0x03, 0x1b
        /*002e*/ 	.short	0x00ff


	//----- nvinfo : EIATTR_NUM_BARRIERS
	.align		4
        /*0030*/ 	.byte	0x02, 0x4c
        /*0032*/ 	.byte	0x07
	.zero		1


	//----- nvinfo : EIATTR_EXTERNS
	.align		4
        /*0034*/ 	.byte	0x04, 0x0f
        /*0036*/ 	.short	(.L_37 - .L_36)


	//   ....[0]....
	.align		4
.L_36:
        /*0038*/ 	.word	index@(__assertfail)


	//----- nvinfo : EIATTR_MERCURY_ISA_VERSION
	.align		4
.L_37:
        /*003c*/ 	.byte	0x03, 0x5f
        /*003e*/ 	.short	0x0101


	//----- nvinfo : EIATTR_INT_WARP_WIDE_INSTR_OFFSETS
	.align		4
        /*0040*/ 	.byte	0x04, 0x31
        /*0042*/ 	.short	(.L_39 - .L_38)


	//   ....[0]....
.L_38:
        /*0044*/ 	.word	0x00003fe0


	//   ....[1]....
        /*0048*/ 	.word	0x00004010


	//   ....[2]....
        /*004c*/ 	.word	0x00004030


	//   ....[3]....
        /*0050*/ 	.word	0x00004c40


	//   ....[4]....
        /*0054*/ 	.word	0x00004c50


	//   ....[5]....
        /*0058*/ 	.word	0x00004e10


	//   ....[6]....
        /*005c*/ 	.word	0x00004e30


	//   ....[7]....
        /*0060*/ 	.word	0x00004e50


	//   ....[8]....
        /*0064*/ 	.word	0x00004e70


	//   ....[9]....
        /*0068*/ 	.word	0x00004f10


	//   ....[10]....
        /*006c*/ 	.word	0x00004f70


	//----- nvinfo : EIATTR_COOP_GROUP_MASK_REGIDS
	.align		4
.L_39:
        /*0070*/ 	.byte	0x04, 0x29
        /*0072*/ 	.short	(.L_41 - .L_40)


	//   ....[0]....
.L_40:
        /*0074*/ 	.word	0xffffffff


	//   ....[1]....
        /*0078*/ 	.word	0xffffffff


	//   ....[2]....
        /*007c*/ 	.word	0xffffffff


	//   ....[3]....
        /*0080*/ 	.word	0xffffffff


	//   ....[4]....
        /*0084*/ 	.word	0xffffffff


	//   ....[5]....
        /*0088*/ 	.word	0xffffffff


	//   ....[6]....
        /*008c*/ 	.word	0xffffffff


	//   ....[7]....
        /*0090*/ 	.word	0xffffffff


	//   ....[8]....
        /*0094*/ 	.word	0xffffffff


	//   ....[9]....
        /*0098*/ 	.word	0xffffffff


	//   ....[10]....
        /*009c*/ 	.word	0xffffffff


	//   ....[11]....
        /*00a0*/ 	.word	0xffffffff


	//   ....[12]....
        /*00a4*/ 	.word	0xffffffff


	//   ....[13]....
        /*00a8*/ 	.word	0xffffffff


	//----- nvinfo : EIATTR_COOP_GROUP_INSTR_OFFSETS
	.align		4
.L_41:
        /*00ac*/ 	.byte	0x04, 0x28
        /*00ae*/ 	.short	(.L_43 - .L_42)


	//   ....[0]....
.L_42:
        /*00b0*/ 	.word	0x00000080


	//   ....[1]....
        /*00b4*/ 	.word	0x000004e0


	//   ....[2]....
        /*00b8*/ 	.word	0x00000740


	//   ....[3]....
        /*00bc*/ 	.word	0x000008a0


	//   ....[4]....
        /*00c0*/ 	.word	0x000009a0


	//   ....[5]....
        /*00c4*/ 	.word	0x00000b10


	//   ....[6]....
        /*00c8*/ 	.word	0x00000cb0


	//   ....[7]....
        /*00cc*/ 	.word	0x00000e70


	//   ....[8]....
        /*00d0*/ 	.word	0x00002070


	//   ....[9]....
        /*00d4*/ 	.word	0x000031e0


	//   ....[10]....
        /*00d8*/ 	.word	0x000033f0


	//   ....[11]....
        /*00dc*/ 	.word	0x00003420


	//   ....[12]....
        /*00e0*/ 	.word	0x00003ec0


	//   ....[13]....
        /*00e4*/ 	.word	0x000040f0


	//----- nvinfo : EIATTR_VRC_CTA_INIT_COUNT
	.align		4
.L_43:
        /*00e8*/ 	.byte	0x02, 0x4a
        /*00ea*/ 	.byte	0x80
	.zero		1


	//----- nvinfo : EIATTR_SYSCALL_OFFSETS
	.align		4
        /*00ec*/ 	.byte	0x04, 0x46
        /*00ee*/ 	.short	(.L_45 - .L_44)


	//   ....[0]....
.L_44:
        /*00f0*/ 	.word	0x00005b00


	//   ....[1]....
        /*00f4*/ 	.word	0x00005bf0


	//   ....[2]....
        /*00f8*/ 	.word	0x000064b0


	//   ....[3]....
        /*00fc*/ 	.word	0x00006620


	//   ....[4]....
        /*0100*/ 	.word	0x00006790


	//   ....[5]....
        /*0104*/ 	.word	0x00006900


	//   ....[6]....
        /*0108*/ 	.word	0x00006a70


	//   ....[7]....
        /*010c*/ 	.word	0x00006be0


	//   ....[8]....
        /*0110*/ 	.word	0x00006d50


	//----- nvinfo : EIATTR_MBARRIER_INSTR_OFFSETS
	.align		4
.L_45:
        /*0114*/ 	.byte	0x04, 0x39
        /*0116*/ 	.short	(.L_47 - .L_46)


	//   ....[0]....
.L_46:
        /*0118*/ 	.word	0x00000600
        /*011c*/ 	.word	0x000000ff
        /*0120*/ 	.word	0x00000000
        /*0124*/ 	.short	0x0100
        /*0126*/ 	.byte	0x04
	.zero		1


	//   ....[1]....
        /*0128*/ 	.word	0x00000610
        /*012c*/ 	.word	0x000000ff
        /*0130*/ 	.word	0x00000048
        /*0134*/ 	.short	0x0100
        /*0136*/ 	.byte	0x04
	.zero		1


	//   ....[2]....
        /*0138*/ 	.word	0x00000620
        /*013c*/ 	.word	0x000000ff
        /*0140*/ 	.word	0x00000008
        /*0144*/ 	.short	0x0100
        /*0146*/ 	.byte	0x04
	.zero		1


	//   ....[3]....
        /*0148*/ 	.word	0x00000630
        /*014c*/ 	.word	0x000000ff
        /*0150*/ 	.word	0x00000050
        /*0154*/ 	.short	0x0100
        /*0156*/ 	.byte	0x04
	.zero		1


	//   ....[4]....
        /*0158*/ 	.word	0x00000640
        /*015c*/ 	.word	0x000000ff
        /*0160*/ 	.word	0x00000010
        /*0164*/ 	.short	0x0100
        /*0166*/ 	.byte	0x04
	.zero		1


	//   ....[5]....
        /*0168*/ 	.word	0x00000650
        /*016c*/ 	.word	0x000000ff
        /*0170*/ 	.word	0x00000058
        /*0174*/ 	.short	0x0100
        /*0176*/ 	.byte	0x04
	.zero		1


	//   ....[6]....
        /*0178*/ 	.word	0x00000660
        /*017c*/ 	.word	0x000000ff
        /*0180*/ 	.word	0x00000018
        /*0184*/ 	.short	0x0100
        /*0186*/ 	.byte	0x04
	.zero		1


	//   ....[7]....
        /*0188*/ 	.word	0x00000670
        /*018c*/ 	.word	0x000000ff
        /*0190*/ 	.word	0x00000060
        /*0194*/ 	.short	0x0100
        /*0196*/ 	.byte	0x04
	.zero		1


	//   ....[8]....
        /*0198*/ 	.word	0x00000680
        /*019c*/ 	.word	0x000000ff
        /*01a0*/ 	.word	0x00000020
        /*01a4*/ 	.short	0x0100
        /*01a6*/ 	.byte	0x04
	.zero		1


	//   ....[9]....
        /*01a8*/ 	.word	0x00000690
        /*01ac*/ 	.word	0x000000ff
        /*01b0*/ 	.word	0x00000068
        /*01b4*/ 	.short	0x0100
        /*01b6*/ 	.byte	0x04
	.zero		1


	//   ....[10]....
        /*01b8*/ 	.word	0x000006a0
        /*01bc*/ 	.word	0x000000ff
        /*01c0*/ 	.word	0x00000028
        /*01c4*/ 	.short	0x0100
        /*01c6*/ 	.byte	0x04
	.zero		1


	//   ....[11]....
        /*01c8*/ 	.word	0x000006b0
        /*01cc*/ 	.word	0x000000ff
        /*01d0*/ 	.word	0x00000070
        /*01d4*/ 	.short	0x0100
        /*01d6*/ 	.byte	0x04
	.zero		1


	//   ....[12]....
        /*01d8*/ 	.word	0x000006c0
        /*01dc*/ 	.word	0x000000ff
        /*01e0*/ 	.word	0x00000030
        /*01e4*/ 	.short	0x0100
        /*01e6*/ 	.byte	0x04
	.zero		1


	//   ....[13]....
        /*01e8*/ 	.word	0x000006d0
        /*01ec*/ 	.word	0x000000ff
        /*01f0*/ 	.word	0x00000078
        /*01f4*/ 	.short	0x0100
        /*01f6*/ 	.byte	0x04
	.zero		1


	//   ....[14]....
        /*01f8*/ 	.word	0x000006e0
        /*01fc*/ 	.word	0x000000ff
        /*0200*/ 	.word	0x00000038
        /*0204*/ 	.short	0x0100
        /*0206*/ 	.byte	0x04
	.zero		1


	//   ....[15]....
        /*0208*/ 	.word	0x000006f0
        /*020c*/ 	.word	0x000000ff
        /*0210*/ 	.word	0x00000080
        /*0214*/ 	.short	0x0100
        /*0216*/ 	.byte	0x04
	.zero		1


	//   ....[16]....
        /*0218*/ 	.word	0x00000700
        /*021c*/ 	.word	0x000000ff
        /*0220*/ 	.word	0x00000040
        /*0224*/ 	.short	0x0100
        /*0226*/ 	.byte	0x04
	.zero		1


	//   ....[17]....
        /*0228*/ 	.word	0x00000710
        /*022c*/ 	.word	0x000000ff
        /*0230*/ 	.word	0x00000088
        /*0234*/ 	.short	0x0100
        /*0236*/ 	.byte	0x04
	.zero		1


	//   ....[18]....
        /*0238*/ 	.word	0x00000850
        /*023c*/ 	.word	0x000000ff
        /*0240*/ 	.word	0x00000090
        /*0244*/ 	.short	0x0100
        /*0246*/ 	.byte	0x04
	.zero		1


	//   ....[19]....
        /*0248*/ 	.word	0x00000860
        /*024c*/ 	.word	0x000000ff
        /*0250*/ 	.word	0x000000a0
        /*0254*/ 	.short	0x0100
        /*0256*/ 	.byte	0x04
	.zero		1


	//   ....[20]....
        /*0258*/ 	.word	0x00000870
        /*025c*/ 	.word	0x000000ff
        /*0260*/ 	.word	0x00000098
        /*0264*/ 	.short	0x0100
        /*0266*/ 	.byte	0x04
	.zero		1


	//   ....[21]....
        /*0268*/ 	.word	0x00000880
        /*026c*/ 	.word	0x000000ff
        /*0270*/ 	.word	0x000000a8
        /*0274*/ 	.short	0x0100
        /*0276*/ 	.byte	0x04
	.zero		1


	//   ....[22]....
        /*0278*/ 	.word	0x00000970
        /*027c*/ 	.word	0x000000ff
        /*0280*/ 	.word	0x000000b0
        /*0284*/ 	.short	0x0100
        /*0286*/ 	.byte	0x06
	.zero		1


	//   ....[23]....
        /*0288*/ 	.word	0x00000980
        /*028c*/ 	.word	0x000000ff
        /*0290*/ 	.word	0x000000b8
        /*0294*/ 	.short	0x0100
        /*0296*/ 	.byte	0x06
	.zero		1


	//   ....[24]....
        /*0298*/ 	.word	0x00000ac0
        /*029c*/ 	.word	0x000000ff
        /*02a0*/ 	.word	0x000000c0
        /*02a4*/ 	.short	0x0100
        /*02a6*/ 	.byte	0x06
	.zero		1


	//   ....[25]....
        /*02a8*/ 	.word	0x00000ad0
        /*02ac*/ 	.word	0x000000ff
        /*02b0*/ 	.word	0x000000d0
        /*02b4*/ 	.short	0x0100
        /*02b6*/ 	.byte	0x06
	.zero		1


	//   ....[26]....
        /*02b8*/ 	.word	0x00000ae0
        /*02bc*/ 	.word	0x000000ff
        /*02c0*/ 	.word	0x000000c8
        /*02c4*/ 	.short	0x0100
        /*02c6*/ 	.byte	0x06
	.zero		1


	//   ....[27]....
        /*02c8*/ 	.word	0x00000af0
        /*02cc*/ 	.word	0x000000ff
        /*02d0*/ 	.word	0x000000d8
        /*02d4*/ 	.short	0x0100
        /*02d6*/ 	.byte	0x06
	.zero		1


	//   ....[28]....
        /*02d8*/ 	.word	0x00000c20
        /*02dc*/ 	.word	0x000000ff
        /*02e0*/ 	.word	0x000000e0
        /*02e4*/ 	.short	0x0100
        /*02e6*/ 	.byte	0x04
	.zero		1


	//   ....[29]....
        /*02e8*/ 	.word	0x00000c30
        /*02ec*/ 	.word	0x000000ff
        /*02f0*/ 	.word	0x00000100
        /*02f4*/ 	.short	0x0100
        /*02f6*/ 	.byte	0x04
	.zero		1


	//   ....[30]....
        /*02f8*/ 	.word	0x00000c40
        /*02fc*/ 	.word	0x000000ff
        /*0300*/ 	.word	0x000000e8
        /*0304*/ 	.short	0x0100
        /*0306*/ 	.byte	0x04
	.zero		1


	//   ....[31]....
        /*0308*/ 	.word	0x00000c50
        /*030c*/ 	.word	0x000000ff
        /*0310*/ 	.word	0x00000108
        /*0314*/ 	.short	0x0100
        /*0316*/ 	.byte	0x04
	.zero		1


	//   ....[32]....
        /*0318*/ 	.word	0x00000c60
        /*031c*/ 	.word	0x000000ff
        /*0320*/ 	.word	0x000000f0
        /*0324*/ 	.short	0x0100
        /*0326*/ 	.byte	0x04
	.zero		1


	//   ....[33]....
        /*0328*/ 	.word	0x00000c70
        /*032c*/ 	.word	0x000000ff
        /*0330*/ 	.word	0x00000110
        /*0334*/ 	.short	0x0100
        /*0336*/ 	.byte	0x04
	.zero		1


	//   ....[34]....
        /*0338*/ 	.word	0x00000c80
        /*033c*/ 	.word	0x000000ff
        /*0340*/ 	.word	0x000000f8
        /*0344*/ 	.short	0x0100
        /*0346*/ 	.byte	0x04
	.zero		1


	//   ....[35]....
        /*0348*/ 	.word	0x00000c90
        /*034c*/ 	.word	0x000000ff
        /*0350*/ 	.word	0x00000118
        /*0354*/ 	.short	0x0100
        /*0356*/ 	.byte	0x04
	.zero		1


	//   ....[36]....
        /*0358*/ 	.word	0x00000d80
        /*035c*/ 	.word	0x000000ff
        /*0360*/ 	.word	0x00000120
        /*0364*/ 	.short	0x0100
        /*0366*/ 	.byte	0x04
	.zero		1


	//   ....[37]....
        /*0368*/ 	.word	0x00000d90
        /*036c*/ 	.word	0x000000ff
        /*0370*/ 	.word	0x00000130
        /*0374*/ 	.short	0x0100
        /*0376*/ 	.byte	0x04
	.zero		1


	//   ....[38]....
        /*0378*/ 	.word	0x00000da0
        /*037c*/ 	.word	0x000000ff
        /*0380*/ 	.word	0x00000128
        /*0384*/ 	.short	0x0100
        /*0386*/ 	.byte	0x04
	.zero		1


	//   ....[39]....
        /*0388*/ 	.word	0x00000db0
        /*038c*/ 	.word	0x000000ff
        /*0390*/ 	.word	0x00000138
        /*0394*/ 	.short	0x0100
        /*0396*/ 	.byte	0x04
	.zero		1


	//   ....[40]....
        /*0398*/ 	.word	0x00001910
        /*039c*/ 	.word	0x00000000
        /*03a0*/ 	.word	0x00000130
        /*03a4*/ 	.short	0x010a
        /*03a6*/ 	.byte	0xff
	.zero		1


	//   ....[41]....
        /*03a8*/ 	.word	0x00001940
        /*03ac*/ 	.word	0x00000000
        /*03b0*/ 	.word	0x00000120
        /*03b4*/ 	.short	0x0101
        /*03b6*/ 	.byte	0xff
	.zero		1


	//   ....[42]....
        /*03b8*/ 	.word	0x000019f0
        /*03bc*/ 	.word	0x000000ff
        /*03c0*/ 	.word	0x00000048
        /*03c4*/ 	.short	0x010a
        /*03c6*/ 	.byte	0x06
	.zero		1


	//   ....[43]....
        /*03c8*/ 	.word	0x00001a70
        /*03cc*/ 	.word	0x000000ff
        /*03d0*/ 	.word	0x00000048
        /*03d4*/ 	.short	0x010a
        /*03d6*/ 	.byte	0x21
	.zero		1


	//   ....[44]....
        /*03d8*/ 	.word	0x00001c00
        /*03dc*/ 	.word	0x000000ff
        /*03e0*/ 	.word	0x00000048
        /*03e4*/ 	.short	0x010a
        /*03e6*/ 	.byte	0x06
	.zero		1


	//   ....[45]....
        /*03e8*/ 	.word	0x00001d30
        /*03ec*/ 	.word	0x000000ff
        /*03f0*/ 	.word	0x000000b8
        /*03f4*/ 	.short	0x0101
        /*03f6*/ 	.byte	0x0f
	.zero		1


	//   ....[46]....
        /*03f8*/ 	.word	0x00001d50
        /*03fc*/ 	.word	0x000000ff
        /*0400*/ 	.word	0x00000048
        /*0404*/ 	.short	0x010a
        /*0406*/ 	.byte	0x06
	.zero		1


	//   ....[47]....
        /*0408*/ 	.word	0x00001dd0
        /*040c*/ 	.word	0x000000ff
        /*0410*/ 	.word	0x00000048
        /*0414*/ 	.short	0x010a
        /*0416*/ 	.byte	0x09
	.zero		1


	//   ....[48]....
        /*0418*/ 	.word	0x00001f60
        /*041c*/ 	.word	0x000000ff
        /*0420*/ 	.word	0x00000048
        /*0424*/ 	.short	0x010a
        /*0426*/ 	.byte	0x07
	.zero		1


	//   ....[49]....
        /*0428*/ 	.word	0x000020a0
        /*042c*/ 	.word	0x00000003
        /*0430*/ 	.word	0x000000c0
        /*0434*/ 	.short	0x010a
        /*0436*/ 	.byte	0xff
	.zero		1


	//   ....[50]....
        /*0438*/ 	.word	0x000021f0
        /*043c*/ 	.word	0x00000000
        /*0440*/ 	.word	0x00000000
        /*0444*/ 	.short	0x0101
        /*0446*/ 	.byte	0xff
	.zero		1


	//   ....[51]....
        /*0448*/ 	.word	0x00002790
        /*044c*/ 	.word	0x000000ff
        /*0450*/ 	.word	0x00000000
        /*0454*/ 	.short	0x010a
        /*0456*/ 	.byte	0x04
	.zero		1


	//   ....[52]....
        /*0458*/ 	.word	0x00002820
        /*045c*/ 	.word	0x000000ff
        /*0460*/ 	.word	0x00000000
        /*0464*/ 	.short	0x010a
        /*0466*/ 	.byte	0x05
	.zero		1


	//   ....[53]....
        /*0468*/ 	.word	0x000028b0
        /*046c*/ 	.word	0x000000ff
        /*0470*/ 	.word	0x00000000
        /*0474*/ 	.short	0x010a
        /*0476*/ 	.byte	0x05
	.zero		1


	//   ....[54]....
        /*0478*/ 	.word	0x00002940
        /*047c*/ 	.word	0x000000ff
        /*0480*/ 	.word	0x00000000
        /*0484*/ 	.short	0x010a
        /*0486*/ 	.byte	0x05
	.zero		1


	//   ....[55]....
        /*0488*/ 	.word	0x000029d0
        /*048c*/ 	.word	0x000000ff
        /*0490*/ 	.word	0x00000000
        /*0494*/ 	.short	0x010a
        /*0496*/ 	.byte	0x05
	.zero		1


	//   ....[56]....
        /*0498*/ 	.word	0x00002a60
        /*049c*/ 	.word	0x000000ff
        /*04a0*/ 	.word	0x00000000
        /*04a4*/ 	.short	0x010a
        /*04a6*/ 	.byte	0x05
	.zero		1


	//   ....[57]....
        /*04a8*/ 	.word	0x00002af0
        /*04ac*/ 	.word	0x000000ff
        /*04b0*/ 	.word	0x00000000
        /*04b4*/ 	.short	0x010a
        /*04b6*/ 	.byte	0x05
	.zero		1


	//   ....[58]....
        /*04b8*/ 	.word	0x00002b80
        /*04bc*/ 	.word	0x000000ff
        /*04c0*/ 	.word	0x00000000
        /*04c4*/ 	.short	0x010a
        /*04c6*/ 	.byte	0x05
	.zero		1


	//   ....[59]....
        /*04c8*/ 	.word	0x00002c20
        /*04cc*/ 	.word	0x00000000
        /*04d0*/ 	.word	0x00000000
        /*04d4*/ 	.short	0x010a
        /*04d6*/ 	.byte	0xff
	.zero		1


	//   ....[60]....
        /*04d8*/ 	.word	0x00002d40
        /*04dc*/ 	.word	0x00000002
        /*04e0*/ 	.word	0x00000120
        /*04e4*/ 	.short	0x010a
        /*04e6*/ 	.byte	0xff
	.zero		1


	//   ....[61]....
        /*04e8*/ 	.word	0x00002db0
        /*04ec*/ 	.word	0x00000002
        /*04f0*/ 	.word	0x00000000
        /*04f4*/ 	.short	0x0101
        /*04f6*/ 	.byte	0xff
	.zero		1


	//   ....[62]....
        /*04f8*/ 	.word	0x00002dd0
        /*04fc*/ 	.word	0x000000ff
        /*0500*/ 	.word	0x000000d0
        /*0504*/ 	.short	0x010a
        /*0506*/ 	.byte	0x04
	.zero		1


	//   ....[63]....
        /*0508*/ 	.word	0x00002ef0
        /*050c*/ 	.word	0x00000002
        /*0510*/ 	.word	0x000000c0
        /*0514*/ 	.short	0x010a
        /*0516*/ 	.byte	0xff
	.zero		1


	//   ....[64]....
        /*0518*/ 	.word	0x00002ff0
        /*051c*/ 	.word	0x00000002
        /*0520*/ 	.word	0x00000000
        /*0524*/ 	.short	0x0101
        /*0526*/ 	.byte	0xff
	.zero		1


	//   ....[65]....
        /*0528*/ 	.word	0x00003080
        /*052c*/ 	.word	0x000000ff
        /*0530*/ 	.word	0x000000d0
        /*0534*/ 	.short	0x0106
        /*0536*/ 	.byte	0x04
	.zero		1


	//   ....[66]....
        /*0538*/ 	.word	0x000030a0
        /*053c*/ 	.word	0x000000ff
        /*0540*/ 	.word	0x000000d0
        /*0544*/ 	.short	0x010a
        /*0546*/ 	.byte	0x04
	.zero		1


	//   ....[67]....
        /*0548*/ 	.word	0x00003130
        /*054c*/ 	.word	0x000000ff
        /*0550*/ 	.word	0x000000d0
        /*0554*/ 	.short	0x0106
        /*0556*/ 	.byte	0x06
	.zero		1


	//   ....[68]....
        /*0558*/ 	.word	0x00003170
        /*055c*/ 	.word	0x00000000
        /*0560*/ 	.word	0x000000d0
        /*0564*/ 	.short	0x010a
        /*0566*/ 	.byte	0xff
	.zero		1


	//   ....[69]....
        /*0568*/ 	.word	0x000036c0
        /*056c*/ 	.word	0x00000000
        /*0570*/ 	.word	0x000000c0
        /*0574*/ 	.short	0x010a
        /*0576*/ 	.byte	0xff
	.zero		1


	//   ....[70]....
        /*0578*/ 	.word	0x000037c0
        /*057c*/ 	.word	0x00000003
        /*0580*/ 	.word	0x00000000
        /*0584*/ 	.short	0x0101
        /*0586*/ 	.byte	0xff
	.zero		1


	//   ....[71]....
        /*0588*/ 	.word	0x000037d0
        /*058c*/ 	.word	0x000000ff
        /*0590*/ 	.word	0x00000000
        /*0594*/ 	.short	0x010a
        /*0596*/ 	.byte	0x05
	.zero		1


	//   ....[72]....
        /*0598*/ 	.word	0x00003850
        /*059c*/ 	.word	0x000000ff
        /*05a0*/ 	.word	0x00000100
        /*05a4*/ 	.short	0x010a
        /*05a6*/ 	.byte	0x1f
	.zero		1


	//   ....[73]....
        /*05a8*/ 	.word	0x00003920
        /*05ac*/ 	.word	0x000000ff
        /*05b0*/ 	.word	0x00000000
        /*05b4*/ 	.short	0x010a
        /*05b6*/ 	.byte	0x07
	.zero		1


	//   ....[74]....
        /*05b8*/ 	.word	0x00003a60
        /*05bc*/ 	.word	0x000000ff
        /*05c0*/ 	.word	0x00000000
        /*05c4*/ 	.short	0x010a
        /*05c6*/ 	.byte	0x06
	.zero		1


	//   ....[75]....
        /*05c8*/ 	.word	0x00003cf0
        /*05cc*/ 	.word	0x000000ff
        /*05d0*/ 	.word	0x00000000
        /*05d4*/ 	.short	0x010a
        /*05d6*/ 	.byte	0x04
	.zero		1


	//   ....[76]....
        /*05d8*/ 	.word	0x00003d80
        /*05dc*/ 	.word	0x000000ff
        /*05e0*/ 	.word	0x00000000
        /*05e4*/ 	.short	0x010a
        /*05e6*/ 	.byte	0x05
	.zero		1


	//   ....[77]....
        /*05e8*/ 	.word	0x00003e10
        /*05ec*/ 	.word	0x000000ff
        /*05f0*/ 	.word	0x00000000
        /*05f4*/ 	.short	0x010a
        /*05f6*/ 	.byte	0x05
	.zero		1


	//   ....[78]....
        /*05f8*/ 	.word	0x00003ea0
        /*05fc*/ 	.word	0x000000ff
        /*0600*/ 	.word	0x00000000
        /*0604*/ 	.short	0x010a
        /*0606*/ 	.byte	0x04
	.zero		1


	//   ....[79]....
        /*0608*/ 	.word	0x00004380
        /*060c*/ 	.word	0x00000003
        /*0610*/ 	.word	0x000000c0
        /*0614*/ 	.short	0x010a
        /*0616*/ 	.byte	0xff
	.zero		1


	//   ....[80]....
        /*0618*/ 	.word	0x000044f0
        /*061c*/ 	.word	0x00000000
        /*0620*/ 	.word	0x00000000
        /*0624*/ 	.short	0x0101
        /*0626*/ 	.byte	0xff
	.zero		1


	//   ....[81]....
        /*0628*/ 	.word	0x000049a0
        /*062c*/ 	.word	0x000000ff
        /*0630*/ 	.word	0x000000b8
        /*0634*/ 	.short	0x010a
        /*0636*/ 	.byte	0x06
	.zero		1


	//   ....[82]....
        /*0638*/ 	.word	0x00004b70
        /*063c*/ 	.word	0x000000ff
        /*0640*/ 	.word	0x000000a0
        /*0644*/ 	.short	0x010a
        /*0646*/ 	.byte	0x07
	.zero		1


	//   ....[83]....
        /*0648*/ 	.word	0x00004fb0
        /*064c*/ 	.word	0x000000ff
        /*0650*/ 	.word	0x00000090
        /*0654*/ 	.short	0x010b
        /*0656*/ 	.byte	0x07
	.zero		1


	//   ....[84]....
        /*0658*/ 	.word	0x00004fc0
        /*065c*/ 	.word	0x000000ff
        /*0660*/ 	.word	0x00000000
        /*0664*/ 	.short	0x0101
        /*0666*/ 	.byte	0x04
	.zero		1


	//   ....[85]....
        /*0668*/ 	.word	0x00005010
        /*066c*/ 	.word	0x000000ff
        /*0670*/ 	.word	0x00000000
        /*0674*/ 	.short	0x010a
        /*0676*/ 	.byte	0x04
	.zero		1


	//   ....[86]....
        /*0678*/ 	.word	0x000050b0
        /*067c*/ 	.word	0x00000000
        /*0680*/ 	.word	0x00000000
        /*0684*/ 	.short	0x010a
        /*0686*/ 	.byte	0xff
	.zero		1


	//   ....[87]....
        /*0688*/ 	.word	0x000053c0
        /*068c*/ 	.word	0x00000008
        /*0690*/ 	.word	0x000000c0
        /*0694*/ 	.short	0x010a
        /*0696*/ 	.byte	0xff
	.zero		1


	//   ....[88]....
        /*0698*/ 	.word	0x00005540
        /*069c*/ 	.word	0x00000000
        /*06a0*/ 	.word	0x00000000
        /*06a4*/ 	.short	0x0101
        /*06a6*/ 	.byte	0xff
	.zero		1


	//   ....[89]....
        /*06a8*/ 	.word	0x00006000
        /*06ac*/ 	.word	0x00000000
        /*06b0*/ 	.word	0x00000090
        /*06b4*/ 	.short	0x010a
        /*06b6*/ 	.byte	0xff
	.zero		1


	//   ....[90]....
        /*06b8*/ 	.word	0x00006020
        /*06bc*/ 	.word	0x00000011
        /*06c0*/ 	.word	0x000000e0
        /*06c4*/ 	.short	0x010a
        /*06c6*/ 	.byte	0xff
	.zero		1


	//   ....[91]....
        /*06c8*/ 	.word	0x00006120
        /*06cc*/ 	.word	0x00000000
        /*06d0*/ 	.word	0x00000090
        /*06d4*/ 	.short	0x010a
        /*06d6*/ 	.byte	0xff
	.zero		1


	//   ....[92]....
        /*06d8*/ 	.word	0x00006390
        /*06dc*/ 	.word	0x00000011
        /*06e0*/ 	.word	0x000000e0
        /*06e4*/ 	.short	0x010a
        /*06e6*/ 	.byte	0xff
	.zero		1


	//   ....[93]....
        /*06e8*/ 	.word	0x00006fb0
        /*06ec*/ 	.word	0x000000ff
        /*06f0*/ 	.word	0x00000000
        /*06f4*/ 	.short	0x0101
        /*06f6*/ 	.byte	0x04
	.zero		1


	//   ....[94]....
        /*06f8*/ 	.word	0x00007ee0
        /*06fc*/ 	.word	0x00000000
        /*0700*/ 	.word	0x00000000
        /*0704*/ 	.short	0x0101
        /*0706*/ 	.byte	0xff
	.zero		1


	//   ....[95]....
        /*0708*/ 	.word	0x00008180
        /*070c*/ 	.word	0x00000000
        /*0710*/ 	.word	0x00000130
        /*0714*/ 	.short	0x010a
        /*0716*/ 	.byte	0xff
	.zero		1


	//   ....[96]....
        /*0718*/ 	.word	0x000081e0
        /*071c*/ 	.word	0x00000000
        /*0720*/ 	.word	0x00000048
        /*0724*/ 	.short	0x010a
        /*0726*/ 	.byte	0xff
	.zero		1


	//   ....[97]....
        /*0728*/ 	.word	0x00008240
        /*072c*/ 	.word	0x00000000
        /*0730*/ 	.word	0x00000048
        /*0734*/ 	.short	0x010a
        /*0736*/ 	.byte	0xff
	.zero		1


	//   ....[98]....
        /*0738*/ 	.word	0x00008290
        /*073c*/ 	.word	0x00000003
        /*0740*/ 	.word	0x000000c0
        /*0744*/ 	.short	0x010a
        /*0746*/ 	.byte	0xff
	.zero		1


	//   ....[99]....
        /*0748*/ 	.word	0x000082f0
        /*074c*/ 	.word	0x00000000
        /*0750*/ 	.word	0x00000000
        /*0754*/ 	.short	0x010a
        /*0756*/ 	.byte	0xff
	.zero		1


	//   ....[100]....
        /*0758*/ 	.word	0x00008350
        /*075c*/ 	.word	0x00000000
        /*0760*/ 	.word	0x00000000
        /*0764*/ 	.short	0x010a
        /*0766*/ 	.byte	0xff
	.zero		1


	//   ....[101]....
        /*0768*/ 	.word	0x000083b0
        /*076c*/ 	.word	0x00000000
        /*0770*/ 	.word	0x00000000
        /*0774*/ 	.short	0x010a
        /*0776*/ 	.byte	0xff
	.zero		1


	//   ....[102]....
        /*0778*/ 	.word	0x00008410
        /*077c*/ 	.word	0x00000000
        /*0780*/ 	.word	0x00000000
        /*0784*/ 	.short	0x010a
        /*0786*/ 	.byte	0xff
	.zero		1


	//   ....[103]....
        /*0788*/ 	.word	0x00008470
        /*078c*/ 	.word	0x00000000
        /*0790*/ 	.word	0x00000000
        /*0794*/ 	.short	0x010a
        /*0796*/ 	.byte	0xff
	.zero		1


	//   ....[104]....
        /*0798*/ 	.word	0x000084d0
        /*079c*/ 	.word	0x00000000
        /*07a0*/ 	.word	0x00000000
        /*07a4*/ 	.short	0x010a
        /*07a6*/ 	.byte	0xff
	.zero		1


	//   ....[105]....
        /*07a8*/ 	.word	0x00008530
        /*07ac*/ 	.word	0x00000000
        /*07b0*/ 	.word	0x00000000
        /*07b4*/ 	.short	0x010a
        /*07b6*/ 	.byte	0xff
	.zero		1


	//   ....[106]....
        /*07b8*/ 	.word	0x00008590
        /*07bc*/ 	.word	0x00000000
        /*07c0*/ 	.word	0x00000000
        /*07c4*/ 	.short	0x010a
        /*07c6*/ 	.byte	0xff
	.zero		1


	//   ....[107]....
        /*07c8*/ 	.word	0x000085e0
        /*07cc*/ 	.word	0x00000002
        /*07d0*/ 	.word	0x00000120
        /*07d4*/ 	.short	0x010a
        /*07d6*/ 	.byte	0xff
	.zero		1


	//   ....[108]....
        /*07d8*/ 	.word	0x00008640
        /*07dc*/ 	.word	0x00000002
        /*07e0*/ 	.word	0x000000d0
        /*07e4*/ 	.short	0x010a
        /*07e6*/ 	.byte	0xff
	.zero		1


	//   ....[109]....
        /*07e8*/ 	.word	0x00008690
        /*07ec*/ 	.word	0x00000002
        /*07f0*/ 	.word	0x000000c0
        /*07f4*/ 	.short	0x010a
        /*07f6*/ 	.byte	0xff
	.zero		1


	//   ....[110]....
        /*07f8*/ 	.word	0x000086f0
        /*07fc*/ 	.word	0x00000000
        /*0800*/ 	.word	0x000000d0
        /*0804*/ 	.short	0x010a
        /*0806*/ 	.byte	0xff
	.zero		1


	//   ....[111]....
        /*0808*/ 	.word	0x00008740
        /*080c*/ 	.word	0x00000000
        /*0810*/ 	.word	0x000000c0
        /*0814*/ 	.short	0x010a
        /*0816*/ 	.byte	0xff
	.zero		1


	//   ....[112]....
        /*0818*/ 	.word	0x000087a0
        /*081c*/ 	.word	0x00000002
        /*0820*/ 	.word	0x00000100
        /*0824*/ 	.short	0x010a
        /*0826*/ 	.byte	0xff
	.zero		1


	//   ....[113]....
        /*0828*/ 	.word	0x00008800
        /*082c*/ 	.word	0x00000000
        /*0830*/ 	.word	0x00000000
        /*0834*/ 	.short	0x010a
        /*0836*/ 	.byte	0xff
	.zero		1


	//   ....[114]....
        /*0838*/ 	.word	0x00008860
        /*083c*/ 	.word	0x00000000
        /*0840*/ 	.word	0x00000000
        /*0844*/ 	.short	0x010a
        /*0846*/ 	.byte	0xff
	.zero		1


	//   ....[115]....
        /*0848*/ 	.word	0x000088c0
        /*084c*/ 	.word	0x00000000
        /*0850*/ 	.word	0x00000000
        /*0854*/ 	.short	0x010a
        /*0856*/ 	.byte	0xff
	.zero		1


	//   ....[116]....
        /*0858*/ 	.word	0x00008920
        /*085c*/ 	.word	0x00000000
        /*0860*/ 	.word	0x00000000
        /*0864*/ 	.short	0x010a
        /*0866*/ 	.byte	0xff
	.zero		1


	//   ....[117]....
        /*0868*/ 	.word	0x00008980
        /*086c*/ 	.word	0x00000000
        /*0870*/ 	.word	0x00000000
        /*0874*/ 	.short	0x010a
        /*0876*/ 	.byte	0xff
	.zero		1


	//   ....[118]....
        /*0878*/ 	.word	0x000089d0
        /*087c*/ 	.word	0x00000003
        /*0880*/ 	.word	0x000000c0
        /*0884*/ 	.short	0x010a
        /*0886*/ 	.byte	0xff
	.zero		1


	//   ....[119]....
        /*0888*/ 	.word	0x00008a30
        /*088c*/ 	.word	0x00000000
        /*0890*/ 	.word	0x000000b8
        /*0894*/ 	.short	0x010a
        /*0896*/ 	.byte	0xff
	.zero		1


	//   ....[120]....
        /*0898*/ 	.word	0x00008a90
        /*089c*/ 	.word	0x00000002
        /*08a0*/ 	.word	0x000000a0
        /*08a4*/ 	.short	0x010a
        /*08a6*/ 	.byte	0xff
	.zero		1


	//   ....[121]....
        /*08a8*/ 	.word	0x00008af0
        /*08ac*/ 	.word	0x00000000
        /*08b0*/ 	.word	0x00000000
        /*08b4*/ 	.short	0x010a
        /*08b6*/ 	.byte	0xff
	.zero		1


	//   ....[122]....
        /*08b8*/ 	.word	0x00008b40
        /*08bc*/ 	.word	0x00000008
        /*08c0*/ 	.word	0x000000c0
        /*08c4*/ 	.short	0x010a
        /*08c6*/ 	.byte	0xff
	.zero		1


	//   ....[123]....
        /*08c8*/ 	.word	0x00008b90
        /*08cc*/ 	.word	0x00000000
        /*08d0*/ 	.word	0x00000090
        /*08d4*/ 	.short	0x010a
        /*08d6*/ 	.byte	0xff
	.zero		1


	//   ....[124]....
        /*08d8*/ 	.word	0x00008be0
        /*08dc*/ 	.word	0x00000011
        /*08e0*/ 	.word	0x000000e0
        /*08e4*/ 	.short	0x010a
        /*08e6*/ 	.byte	0xff
	.zero		1


	//----- nvinfo : EIATTR_NUM_MBARRIERS
	.align		4
.L_47:
        /*08e8*/ 	.byte	0x03, 0x38
        /*08ea*/ 	.short	0x0028


	//----- nvinfo : EIATTR_EXIT_INSTR_OFFSETS
	.align		4
        /*08ec*/ 	.byte	0x04, 0x1c
        /*08ee*/ 	.short	(.L_49 - .L_48)


	//   ....[0]....
.L_48:
        /*08f0*/ 	.word	0x00002c50


	//   ....[1]....
        /*08f4*/ 	.word	0x00003140


	//   ....[2]....
        /*08f8*/ 	.word	0x000031a0


	//   ....[3]....
        /*08fc*/ 	.word	0x00004100


	//   ....[4]....
        /*0900*/ 	.word	0x000050e0


	//   ....[5]....
        /*0904*/ 	.word	0x00005120


	//   ....[6]....
        /*0908*/ 	.word	0x00008090


	//   ....[7]....
        /*090c*/ 	.word	0x00008110


	//   ....[8]....
        /*0910*/ 	.word	0x00008140


	//   ....[9]....
        /*0914*/ 	.word	0x00008170


	//----- nvinfo : EIATTR_MAX_THREADS
	.align		4
.L_49:
        /*0918*/ 	.byte	0x04, 0x05
        /*091a*/ 	.short	(.L_51 - .L_50)
.L_50:
        /*091c*/ 	.word	0x00000100
        /*0920*/ 	.word	0x00000001
        /*0924*/ 	.word	0x00000001


	//----- nvinfo : EIATTR_CRS_STACK_SIZE
	.align		4
.L_51:
        /*0928*/ 	.byte	0x04, 0x1e
        /*092a*/ 	.short	(.L_53 - .L_52)
.L_52:
        /*092c*/ 	.word	0x00000000


	//----- nvinfo : EIATTR_CBANK_PARAM_SIZE
	.align		4
.L_53:
        /*0930*/ 	.byte	0x03, 0x19
        /*0932*/ 	.short	0x0800


	//----- nvinfo : EIATTR_PARAM_CBANK
	.align		4
        /*0934*/ 	.byte	0x04, 0x0a
        /*0936*/ 	.short	(.L_55 - .L_54)
	.align		4
.L_54:
        /*0938*/ 	.word	index@(.nv.constant0._ZN7cutlass13device_kernelINS_4gemm6kernel13GemmUniversalIN4cute5tupleIJiiiiEEENS1_10collective13CollectiveMmaINS1_35MainloopSm100TmaUmmaWarpSpecializedILi9ELi2ELi4ENS5_IJNS4_1CILi2EEENSA_ILi1EEESC_EEEEENS5_IJNSA_ILi64EEENSA_ILi112EEESF_EEENS_10bfloat16_tENS5_IJlSC_lEEESI_SJ_NS4_8TiledMMAINS4_8MMA_AtomIJNS4_20SM100_MMA_F16BF16_SSISI_SI_fLi64ELi112ELNS4_4UMMA5MajorE0ELSO_0ELNSN_7ScaleInE0ELSP_0EEEEEENS4_6LayoutINS5_IJSC_SC_SC_EEENS5_IJNSA_ILi0EEESU_SU_EEEEENS5_IJNS4_10UnderscoreESX_SX_EEEEENS4_13SM90_TMA_LOADENS4_14ComposedLayoutINS4_7SwizzleILi3ELi4ELi3EEENS4_18smem_ptr_flag_bitsILi16EEENSS_INS5_IJNSA_ILi8EEESF_EEENS5_IJSF_SC_EEEEEEEvNS4_8identityENS4_23SM90_TMA_LOAD_MULTICASTES1A_vS1B_EENS_8epilogue10collective18CollectiveEpilogueINS1E_23Sm100TmaWarpSpecializedILi2ELi1ELi56ELb1ELb0EEEJSH_NS5_IJNSS_ISF_SC_EENSS_ISG_SC_EEEEESI_SJ_SI_SJ_NS1E_6fusion15FusionCallbacksIS1I_NS1M_17LinearCombinationISI_fSI_fLNS_15FloatRoundStyleE2EEESH_S1L_JEEENS4_5SM1004TMEM4LOAD26SM100_TMEM_LOAD_16dp256b2xES10_NS11_INS12_ILi1ELi4ELi3EEES15_NSS_INS5_IJS16_NSA_ILi16EEEEEENS5_IJS1X_SC_EEEEEEENS4_17SM75_U32x4_LDSM_NENS4_14SM90_TMA_STOREES21_NS4_17SM90_U32x4_STSM_NENS4_39AutoVectorizingCopyWithAssumedAlignmentILi128EEEEEEvvEEEEvNT_6ParamsE)
        /*093c*/ 	.short	0x0380
        /*093e*/ 	.short	0x0800


	//----- nvinfo : EIATTR_SW_WAR
	.align		4
.L_55:
        /*0940*/ 	.byte	0x04, 0x36
        /*0942*/ 	.short	(.L_57 - .L_56)
.L_56:
        /*0944*/ 	.word	0x00000008
.L_57:


//--------------------- .nv.callgraph             --------------------------
	.section	.nv.callgraph,"",@"SHT_CUDA_CALLGRAPH"
	.align	4
	.sectionentsize	8
	.align		4
        /*0000*/ 	.word	0x00000000
	.align		4
        /*0004*/ 	.word	0xffffffff
	.align		4
        /*0008*/ 	.word	index@(_ZN7cutlass13device_kernelINS_4gemm6kernel13GemmUniversalIN4cute5tupleIJiiiiEEENS1_10collective13CollectiveMmaINS1_35MainloopSm100TmaUmmaWarpSpecializedILi9ELi2ELi4ENS5_IJNS4_1CILi2EEENSA_ILi1EEESC_EEEEENS5_IJNSA_ILi64EEENSA_ILi112EEESF_EEENS_10bfloat16_tENS5_IJlSC_lEEESI_SJ_NS4_8TiledMMAINS4_8MMA_AtomIJNS4_20SM100_MMA_F16BF16_SSISI_SI_fLi64ELi112ELNS4_4UMMA5MajorE0ELSO_0ELNSN_7ScaleInE0ELSP_0EEEEEENS4_6LayoutINS5_IJSC_SC_SC_EEENS5_IJNSA_ILi0EEESU_SU_EEEEENS5_IJNS4_10UnderscoreESX_SX_EEEEENS4_13SM90_TMA_LOADENS4_14ComposedLayoutINS4_7SwizzleILi3ELi4ELi3EEENS4_18smem_ptr_flag_bitsILi16EEENSS_INS5_IJNSA_ILi8EEESF_EEENS5_IJSF_SC_EEEEEEEvNS4_8identityENS4_23SM90_TMA_LOAD_MULTICASTES1A_vS1B_EENS_8epilogue10collective18CollectiveEpilogueINS1E_23Sm100TmaWarpSpecializedILi2ELi1ELi56ELb1ELb0EEEJSH_NS5_IJNSS_ISF_SC_EENSS_ISG_SC_EEEEESI_SJ_SI_SJ_NS1E_6fusion15FusionCallbacksIS1I_NS1M_17LinearCombinationISI_fSI_fLNS_15FloatRoundStyleE2EEESH_S1L_JEEENS4_5SM1004TMEM4LOAD26SM100_TMEM_LOAD_16dp256b2xES10_NS11_INS12_ILi1ELi4ELi3EEES15_NSS_INS5_IJS16_NSA_ILi16EEEEEENS5_IJS1X_SC_EEEEEEENS4_17SM75_U32x4_LDSM_NENS4_14SM90_TMA_STOREES21_NS4_17SM90_U32x4_STSM_NENS4_39AutoVectorizingCopyWithAssumedAlignmentILi128EEEEEEvvEEEEvNT_6ParamsE)
	.align		4
        /*000c*/ 	.word	index@(__assertfail)
	.align		4
        /*0010*/ 	.word	0x00000000
	.align		4
        /*0014*/ 	.word	0xfffffffe
	.align		4
        /*0018*/ 	.word	0x00000000
	.align		4
        /*001c*/ 	.word	0xfffffffd
	.align		4
        /*0020*/ 	.word	0x00000000
	.align		4
        /*0024*/ 	.word	0xfffffffc


//--------------------- .nv.constant4             --------------------------
	.section	.nv.constant4,"a",@progbits
	.align	8
	.align		8
.nv.constant4:
        /*0000*/ 	.dword	__assertfail
	.align		8
        /*0008*/ 	.dword	__unnamed_1
	.align		8
        /*0010*/ 	.dword	__unnamed_2
	.align		8
        /*0018*/ 	.dword	_ZN40_INTERNAL_f7cbf5da_4_k_cu_5709dfbe_179084cuda3std3__45__cpo5beginE
	.align		8
        /*0020*/ 	.dword	_ZN40_INTERNAL_f7cbf5da_4_k_cu_5709dfbe_179084cuda3std3__45__cpo3endE
	.align		8
        /*0028*/ 	.dword	_ZN40_INTERNAL_f7cbf5da_4_k_cu_5709dfbe_179084cuda3std3__45__cpo6cbeginE
	.align		8
        /*0030*/ 	.dword	_ZN40_INTERNAL_f7cbf5da_4_k_cu_5709dfbe_179084cuda3std3__45__cpo4cendE
	.align		8
        /*0038*/ 	.dword	_ZN40_INTERNAL_f7cbf5da_4_k_cu_5709dfbe_179084cuda3std3__442_GLOBAL__N__f7cbf5da_4_k_cu_5709dfbe_179086ignoreE
	.align		8
        /*0040*/ 	.dword	_ZN40_INTERNAL_f7cbf5da_4_k_cu_5709dfbe_179084cuda3std3__419piecewise_constructE
	.align		8
        /*0048*/ 	.dword	_ZN40_INTERNAL_f7cbf5da_4_k_cu_5709dfbe_179084cuda3std3__48in_placeE
	.align		8
        /*0050*/ 	.dword	_ZN40_INTERNAL_f7cbf5da_4_k_cu_5709dfbe_179084cuda3std6ranges3__45__cpo4swapE
	.align		8
        /*0058*/ 	.dword	_ZN40_INTERNAL_f7cbf5da_4_k_cu_5709dfbe_179084cuda3std6ranges3__45__cpo9iter_moveE
	.align		8
        /*0060*/ 	.dword	_ZN40_INTERNAL_f7cbf5da_4_k_cu_5709dfbe_179084cute7productE
	.align		8
        /*0068*/ 	.dword	_ZN40_INTERNAL_f7cbf5da_4_k_cu_5709dfbe_179084cute1_E
	.align		8
        /*0070*/ 	.dword	$str$25
	.align		8
        /*0078*/ 	.dword	$str$26
	.align		8
        /*0080*/ 	.dword	$str$27
	.align		8
        /*0088*/ 	.dword	$str$28


//--------------------- .text._ZN7cutlass13device_kernelINS_4gemm6kernel13GemmUniversalIN4cute5tupleIJiiiiEEENS1_10collective13CollectiveMmaINS1_35MainloopSm100TmaUmmaWarpSpecializedILi9ELi2ELi4ENS5_IJNS4_1CILi2EEENSA_ILi1EEESC_EEEEENS5_IJNSA_ILi64EEENSA_ILi112EEESF_EEENS_10bfloat16_tENS5_IJlSC_lEEESI_SJ_NS4_8TiledMMAINS4_8MMA_AtomIJNS4_20SM100_MMA_F16BF16_SSISI_SI_fLi64ELi112ELNS4_4UMMA5MajorE0ELSO_0ELNSN_7ScaleInE0ELSP_0EEEEEENS4_6LayoutINS5_IJSC_SC_SC_EEENS5_IJNSA_ILi0EEESU_SU_EEEEENS5_IJNS4_10UnderscoreESX_SX_EEEEENS4_13SM90_TMA_LOADENS4_14ComposedLayoutINS4_7SwizzleILi3ELi4ELi3EEENS4_18smem_ptr_flag_bitsILi16EEENSS_INS5_IJNSA_ILi8EEESF_EEENS5_IJSF_SC_EEEEEEEvNS4_8identityENS4_23SM90_TMA_LOAD_MULTICASTES1A_vS1B_EENS_8epilogue10collective18CollectiveEpilogueINS1E_23Sm100TmaWarpSpecializedILi2ELi1ELi56ELb1ELb0EEEJSH_NS5_IJNSS_ISF_SC_EENSS_ISG_SC_EEEEESI_SJ_SI_SJ_NS1E_6fusion15FusionCallbacksIS1I_NS1M_17LinearCombinationISI_fSI_fLNS_15FloatRoundStyleE2EEESH_S1L_JEEENS4_5SM1004TMEM4LOAD26SM100_TMEM_LOAD_16dp256b2xES10_NS11_INS12_ILi1ELi4ELi3EEES15_NSS_INS5_IJS16_NSA_ILi16EEEEEENS5_IJS1X_SC_EEEEEEENS4_17SM75_U32x4_LDSM_NENS4_14SM90_TMA_STOREES21_NS4_17SM90_U32x4_STSM_NENS4_39AutoVectorizingCopyWithAssumedAlignmentILi128EEEEEEvvEEEEvNT_6ParamsE --------------------------
	.section	.text._ZN7cutlass13device_kernelINS_4gemm6kernel13GemmUniversalIN4cute5tupleIJiiiiEEENS1_10collective13CollectiveMmaINS1_35MainloopSm100TmaUmmaWarpSpecializedILi9ELi2ELi4ENS5_IJNS4_1CILi2EEENSA_ILi1EEESC_EEEEENS5_IJNSA_ILi64EEENSA_ILi112EEESF_EEENS_10bfloat16_tENS5_IJlSC_lEEESI_SJ_NS4_8TiledMMAINS4_8MMA_AtomIJNS4_20SM100_MMA_F16BF16_SSISI_SI_fLi64ELi112ELNS4_4UMMA5MajorE0ELSO_0ELNSN_7ScaleInE0ELSP_0EEEEEENS4_6LayoutINS5_IJSC_SC_SC_EEENS5_IJNSA_ILi0EEESU_SU_EEEEENS5_IJNS4_10UnderscoreESX_SX_EEEEENS4_13SM90_TMA_LOADENS4_14ComposedLayoutINS4_7SwizzleILi3ELi4ELi3EEENS4_18smem_ptr_flag_bitsILi16EEENSS_INS5_IJNSA_ILi8EEESF_EEENS5_IJSF_SC_EEEEEEEvNS4_8identityENS4_23SM90_TMA_LOAD_MULTICASTES1A_vS1B_EENS_8epilogue10collective18CollectiveEpilogueINS1E_23Sm100TmaWarpSpecializedILi2ELi1ELi56ELb1ELb0EEEJSH_NS5_IJNSS_ISF_SC_EENSS_ISG_SC_EEEEESI_SJ_SI_SJ_NS1E_6fusion15FusionCallbacksIS1I_NS1M_17LinearCombinationISI_fSI_fLNS_15FloatRoundStyleE2EEESH_S1L_JEEENS4_5SM1004TMEM4LOAD26SM100_TMEM_LOAD_16dp256b2xES10_NS11_INS12_ILi1ELi4ELi3EEES15_NSS_INS5_IJS16_NSA_ILi16EEEEEENS5_IJS1X_SC_EEEEEEENS4_17SM75_U32x4_LDSM_NENS4_14SM90_TMA_STOREES21_NS4_17SM90_U32x4_STSM_NENS4_39AutoVectorizingCopyWithAssumedAlignmentILi128EEEEEEvvEEEEvNT_6ParamsE,"ax",@progbits
	.align	128
.text._ZN7cutlass13device_kernelINS_4gemm6kernel13GemmUniversalIN4cute5tupleIJiiiiEEENS1_10collective13CollectiveMmaINS1_35MainloopSm100TmaUmmaWarpSpecializedILi9ELi2ELi4ENS5_IJNS4_1CILi2EEENSA_ILi1EEESC_EEEEENS5_IJNSA_ILi64EEENSA_ILi112EEESF_EEENS_10bfloat16_tENS5_IJlSC_lEEESI_SJ_NS4_8TiledMMAINS4_8MMA_AtomIJNS4_20SM100_MMA_F16BF16_SSISI_SI_fLi64ELi112ELNS4_4UMMA5MajorE0ELSO_0ELNSN_7ScaleInE0ELSP_0EEEEEENS4_6LayoutINS5_IJSC_SC_SC_EEENS5_IJNSA_ILi0EEESU_SU_EEEEENS5_IJNS4_10UnderscoreESX_SX_EEEEENS4_13SM90_TMA_LOADENS4_14ComposedLayoutINS4_7SwizzleILi3ELi4ELi3EEENS4_18smem_ptr_flag_bitsILi16EEENSS_INS5_IJNSA_ILi8EEESF_EEENS5_IJSF_SC_EEEEEEEvNS4_8identityENS4_23SM90_TMA_LOAD_MULTICASTES1A_vS1B_EENS_8epilogue10collective18CollectiveEpilogueINS1E_23Sm100TmaWarpSpecializedILi2ELi1ELi56ELb1ELb0EEEJSH_NS5_IJNSS_ISF_SC_EENSS_ISG_SC_EEEEESI_SJ_SI_SJ_NS1E_6fusion15FusionCallbacksIS1I_NS1M_17LinearCombinationISI_fSI_fLNS_15FloatRoundStyleE2EEESH_S1L_JEEENS4_5SM1004TMEM4LOAD26SM100_TMEM_LOAD_16dp256b2xES10_NS11_INS12_ILi1ELi4ELi3EEES15_NSS_INS5_IJS16_NSA_ILi16EEEEEENS5_IJS1X_SC_EEEEEEENS4_17SM75_U32x4_LDSM_NENS4_14SM90_TMA_STOREES21_NS4_17SM90_U32x4_STSM_NENS4_39AutoVectorizingCopyWithAssumedAlignmentILi128EEEEEEvvEEEEvNT_6ParamsE:
        .type           _ZN7cutlass13device_kernelINS_4gemm6kernel13GemmUniversalIN4cute5tupleIJiiiiEEENS1_10collective13CollectiveMmaINS1_35MainloopSm100TmaUmmaWarpSpecializedILi9ELi2ELi4ENS5_IJNS4_1CILi2EEENSA_ILi1EEESC_EEEEENS5_IJNSA_ILi64EEENSA_ILi112EEESF_EEENS_10bfloat16_tENS5_IJlSC_lEEESI_SJ_NS4_8TiledMMAINS4_8MMA_AtomIJNS4_20SM100_MMA_F16BF16_SSISI_SI_fLi64ELi112ELNS4_4UMMA5MajorE0ELSO_0ELNSN_7ScaleInE0ELSP_0EEEEEENS4_6LayoutINS5_IJSC_SC_SC_EEENS5_IJNSA_ILi0EEESU_SU_EEEEENS5_IJNS4_10UnderscoreESX_SX_EEEEENS4_13SM90_TMA_LOADENS4_14ComposedLayoutINS4_7SwizzleILi3ELi4ELi3EEENS4_18smem_ptr_flag_bitsILi16EEENSS_INS5_IJNSA_ILi8EEESF_EEENS5_IJSF_SC_EEEEEEEvNS4_8identityENS4_23SM90_TMA_LOAD_MULTICASTES1A_vS1B_EENS_8epilogue10collective18CollectiveEpilogueINS1E_23Sm100TmaWarpSpecializedILi2ELi1ELi56ELb1ELb0EEEJSH_NS5_IJNSS_ISF_SC_EENSS_ISG_SC_EEEEESI_SJ_SI_SJ_NS1E_6fusion15FusionCallbacksIS1I_NS1M_17LinearCombinationISI_fSI_fLNS_15FloatRoundStyleE2EEESH_S1L_JEEENS4_5SM1004TMEM4LOAD26SM100_TMEM_LOAD_16dp256b2xES10_NS11_INS12_ILi1ELi4ELi3EEES15_NSS_INS5_IJS16_NSA_ILi16EEEEEENS5_IJS1X_SC_EEEEEEENS4_17SM75_U32x4_LDSM_NENS4_14SM90_TMA_STOREES21_NS4_17SM90_U32x4_STSM_NENS4_39AutoVectorizingCopyWithAssumedAlignmentILi128EEEEEEvvEEEEvNT_6ParamsE,@function
        .size           _ZN7cutlass13device_kernelINS_4gemm6kernel13GemmUniversalIN4cute5tupleIJiiiiEEENS1_10collective13CollectiveMmaINS1_35MainloopSm100TmaUmmaWarpSpecializedILi9ELi2ELi4ENS5_IJNS4_1CILi2EEENSA_ILi1EEESC_EEEEENS5_IJNSA_ILi64EEENSA_ILi112EEESF_EEENS_10bfloat16_tENS5_IJlSC_lEEESI_SJ_NS4_8TiledMMAINS4_8MMA_AtomIJNS4_20SM100_MMA_F16BF16_SSISI_SI_fLi64ELi112ELNS4_4UMMA5MajorE0ELSO_0ELNSN_7ScaleInE0ELSP_0EEEEEENS4_6LayoutINS5_IJSC_SC_SC_EEENS5_IJNSA_ILi0EEESU_SU_EEEEENS5_IJNS4_10UnderscoreESX_SX_EEEEENS4_13SM90_TMA_LOADENS4_14ComposedLayoutINS4_7SwizzleILi3ELi4ELi3EEENS4_18smem_ptr_flag_bitsILi16EEENSS_INS5_IJNSA_ILi8EEESF_EEENS5_IJSF_SC_EEEEEEEvNS4_8identityENS4_23SM90_TMA_LOAD_MULTICASTES1A_vS1B_EENS_8epilogue10collective18CollectiveEpilogueINS1E_23Sm100TmaWarpSpecializedILi2ELi1ELi56ELb1ELb0EEEJSH_NS5_IJNSS_ISF_SC_EENSS_ISG_SC_EEEEESI_SJ_SI_SJ_NS1E_6fusion15FusionCallbacksIS1I_NS1M_17LinearCombinationISI_fSI_fLNS_15FloatRoundStyleE2EEESH_S1L_JEEENS4_5SM1004TMEM4LOAD26SM100_TMEM_LOAD_16dp256b2xES10_NS11_INS12_ILi1ELi4ELi3EEES15_NSS_INS5_IJS16_NSA_ILi16EEEEEENS5_IJS1X_SC_EEEEEEENS4_17SM75_U32x4_LDSM_NENS4_14SM90_TMA_STOREES21_NS4_17SM90_U32x4_STSM_NENS4_39AutoVectorizingCopyWithAssumedAlignmentILi128EEEEEEvvEEEEvNT_6ParamsE,(.L_x_166 - _ZN7cutlass13device_kernelINS_4gemm6kernel13GemmUniversalIN4cute5tupleIJiiiiEEENS1_10collective13CollectiveMmaINS1_35MainloopSm100TmaUmmaWarpSpecializedILi9ELi2ELi4ENS5_IJNS4_1CILi2EEENSA_ILi1EEESC_EEEEENS5_IJNSA_ILi64EEENSA_ILi112EEESF_EEENS_10bfloat16_tENS5_IJlSC_lEEESI_SJ_NS4_8TiledMMAINS4_8MMA_AtomIJNS4_20SM100_MMA_F16BF16_SSISI_SI_fLi64ELi112ELNS4_4UMMA5MajorE0ELSO_0ELNSN_7ScaleInE0ELSP_0EEEEEENS4_6LayoutINS5_IJSC_SC_SC_EEENS5_IJNSA_ILi0EEESU_SU_EEEEENS5_IJNS4_10UnderscoreESX_SX_EEEEENS4_13SM90_TMA_LOADENS4_14ComposedLayoutINS4_7SwizzleILi3ELi4ELi3EEENS4_18smem_ptr_flag_bitsILi16EEENSS_INS5_IJNSA_ILi8EEESF_EEENS5_IJSF_SC_EEEEEEEvNS4_8identityENS4_23SM90_TMA_LOAD_MULTICASTES1A_vS1B_EENS_8epilogue10collective18CollectiveEpilogueINS1E_23Sm100TmaWarpSpecializedILi2ELi1ELi56ELb1ELb0EEEJSH_NS5_IJNSS_ISF_SC_EENSS_ISG_SC_EEEEESI_SJ_SI_SJ_NS1E_6fusion15FusionCallbacksIS1I_NS1M_17LinearCombinationISI_fSI_fLNS_15FloatRoundStyleE2EEESH_S1L_JEEENS4_5SM1004TMEM4LOAD26SM100_TMEM_LOAD_16dp256b2xES10_NS11_INS12_ILi1ELi4ELi3EEES15_NSS_INS5_IJS16_NSA_ILi16EEEEEENS5_IJS1X_SC_EEEEEEENS4_17SM75_U32x4_LDSM_NENS4_14SM90_TMA_STOREES21_NS4_17SM90_U32x4_STSM_NENS4_39AutoVectorizingCopyWithAssumedAlignmentILi128EEEEEEvvEEEEvNT_6ParamsE)
        .other          _ZN7cutlass13device_kernelINS_4gemm6kernel13GemmUniversalIN4cute5tupleIJiiiiEEENS1_10collective13CollectiveMmaINS1_35MainloopSm100TmaUmmaWarpSpecializedILi9ELi2ELi4ENS5_IJNS4_1CILi2EEENSA_ILi1EEESC_EEEEENS5_IJNSA_ILi64EEENSA_ILi112EEESF_EEENS_10bfloat16_tENS5_IJlSC_lEEESI_SJ_NS4_8TiledMMAINS4_8MMA_AtomIJNS4_20SM100_MMA_F16BF16_SSISI_SI_fLi64ELi112ELNS4_4UMMA5MajorE0ELSO_0ELNSN_7ScaleInE0ELSP_0EEEEEENS4_6LayoutINS5_IJSC_SC_SC_EEENS5_IJNSA_ILi0EEESU_SU_EEEEENS5_IJNS4_10UnderscoreESX_SX_EEEEENS4_13SM90_TMA_LOADENS4_14ComposedLayoutINS4_7SwizzleILi3ELi4ELi3EEENS4_18smem_ptr_flag_bitsILi16EEENSS_INS5_IJNSA_ILi8EEESF_EEENS5_IJSF_SC_EEEEEEEvNS4_8identityENS4_23SM90_TMA_LOAD_MULTICASTES1A_vS1B_EENS_8epilogue10collective18CollectiveEpilogueINS1E_23Sm100TmaWarpSpecializedILi2ELi1ELi56ELb1ELb0EEEJSH_NS5_IJNSS_ISF_SC_EENSS_ISG_SC_EEEEESI_SJ_SI_SJ_NS1E_6fusion15FusionCallbacksIS1I_NS1M_17LinearCombinationISI_fSI_fLNS_15FloatRoundStyleE2EEESH_S1L_JEEENS4_5SM1004TMEM4LOAD26SM100_TMEM_LOAD_16dp256b2xES10_NS11_INS12_ILi1ELi4ELi3EEES15_NSS_INS5_IJS16_NSA_ILi16EEEEEENS5_IJS1X_SC_EEEEEEENS4_17SM75_U32x4_LDSM_NENS4_14SM90_TMA_STOREES21_NS4_17SM90_U32x4_STSM_NENS4_39AutoVectorizingCopyWithAssumedAlignmentILi128EEEEEEvvEEEEvNT_6ParamsE,@"STO_CUDA_ENTRY STV_DEFAULT"
_ZN7cutlass13device_kernelINS_4gemm6kernel13GemmUniversalIN4cute5tupleIJiiiiEEENS1_10collective13CollectiveMmaINS1_35MainloopSm100TmaUmmaWarpSpecializedILi9ELi2ELi4ENS5_IJNS4_1CILi2EEENSA_ILi1EEESC_EEEEENS5_IJNSA_ILi64EEENSA_ILi112EEESF_EEENS_10bfloat16_tENS5_IJlSC_lEEESI_SJ_NS4_8TiledMMAINS4_8MMA_AtomIJNS4_20SM100_MMA_F16BF16_SSISI_SI_fLi64ELi112ELNS4_4UMMA5MajorE0ELSO_0ELNSN_7ScaleInE0ELSP_0EEEEEENS4_6LayoutINS5_IJSC_SC_SC_EEENS5_IJNSA_ILi0EEESU_SU_EEEEENS5_IJNS4_10UnderscoreESX_SX_EEEEENS4_13SM90_TMA_LOADENS4_14ComposedLayoutINS4_7SwizzleILi3ELi4ELi3EEENS4_18smem_ptr_flag_bitsILi16EEENSS_INS5_IJNSA_ILi8EEESF_EEENS5_IJSF_SC_EEEEEEEvNS4_8identityENS4_23SM90_TMA_LOAD_MULTICASTES1A_vS1B_EENS_8epilogue10collective18CollectiveEpilogueINS1E_23Sm100TmaWarpSpecializedILi2ELi1ELi56ELb1ELb0EEEJSH_NS5_IJNSS_ISF_SC_EENSS_ISG_SC_EEEEESI_SJ_SI_SJ_NS1E_6fusion15FusionCallbacksIS1I_NS1M_17LinearCombinationISI_fSI_fLNS_15FloatRoundStyleE2EEESH_S1L_JEEENS4_5SM1004TMEM4LOAD26SM100_TMEM_LOAD_16dp256b2xES10_NS11_INS12_ILi1ELi4ELi3EEES15_NSS_INS5_IJS16_NSA_ILi16EEEEEENS5_IJS1X_SC_EEEEEEENS4_17SM75_U32x4_LDSM_NENS4_14SM90_TMA_STOREES21_NS4_17SM90_U32x4_STSM_NENS4_39AutoVectorizingCopyWithAssumedAlignmentILi128EEEEEEvvEEEEvNT_6ParamsE:
[----:B------:R-:W1:Y:S01]  /*0000*/  LDC R1, c[0x0][0x37c] ;  /* 0x0000df00ff017b82 */ /* 0x000e620000000800 */
[----:B------:R-:W2:Y:S01]  /*0010*/  S2R R136, SR_TID.X ;  /* 0x0000000000887919 */ /* 0x000ea20000002100 */
[----:B------:R-:W3:Y:S01]  /*0020*/  LDCU.64 UR8, c[0x0][0x890] ;  /* 0x00011200ff0877ac */ /* 0x000ee20008000a00 */
[----:B------:R-:W-:Y:S02]  /*0030*/  PRMT R129, RZ, 0x7610, R129 ;  /* 0x00007610ff817816 */ /* 0x000fe40000000081 */
[----:B------:R-:W-:Y:S01]  /*0040*/  ELECT P3, URZ, PT ;  /* 0x0000000000ff782f */ /* 0x000fe20003860000 */
[----:B---3--:R-:W-:-:S04]  /*0050*/  UISETP.NE.U32.AND UP0, UPT, UR8, URZ, UPT ;  /* 0x000000ff0800728c */ /* 0x008fc8000bf05070 */
[----:B------:R-:W-:Y:S01]  /*0060*/  UISETP.NE.AND.EX UP0, UPT, UR9, URZ, UPT, UP0 ;  /* 0x000000ff0900728c */ /* 0x000fe2000bf05300 */
[----:B--2---:R-:W-:-:S05]  /*0070*/  SHF.R.U32.HI R130, RZ, 0x5, R136 ;  /* 0x00000005ff827819 */ /* 0x004fca0000011688 */
[----:B------:R-:W2:Y:S02]  /*0080*/  SHFL.IDX PT, R0, R130, RZ, 0x1f ;  /* 0x00001fff82007589 */ /* 0x000ea400000e0000 */
[----:B--2---:R-:W-:Y:S01]  /*0090*/  R2UR UR20, R0 ;  /* 0x00000000001472ca */ /* 0x004fe200000e0000 */
[----:B-1----:R-:W-:-:S14]  /*00a0*/  BRA.U UP0, `(.L_x_0) ;  /* 0x0000000100307547 */ /* 0x002fdc000b800000 */
[----:B------:R-:W1:Y:S02]  /*00b0*/  LDCU.64 UR4, c[0x0][0x888] ;  /* 0x00011100ff0477ac */ /* 0x000e640008000a00 */
[----:B-1----:R-:W-:-:S04]  /*00c0*/  UISETP.NE.U32.AND UP0, UPT, UR4, URZ, UPT ;  /* 0x000000ff0400728c */ /* 0x002fc8000bf05070 */
[----:B------:R-:W-:-:S09]  /*00d0*/  UISETP.NE.AND.EX UP0, UPT, UR5, URZ, UPT, UP0 ;  /* 0x000000ff0500728c */ /* 0x000fd2000bf05300 */
[----:B------:R-:W-:Y:S05]  /*00e0*/  BRA.U !UP0, `(.L_x_1) ;  /* 0x0000000108147547 */ /* 0x000fea000b800000 */
[----:B------:R-:W1:Y:S01]  /*00f0*/  LDC.64 R74, c[0x0][0x888] ;  /* 0x00022200ff4a7b82 */ /* 0x000e620000000a00 */
[----:B------:R-:W1:Y:S02]  /*0100*/  LDCU.64 UR4, c[0x0][0x358] ;  /* 0x00006b00ff0477ac */ /* 0x000e640008000a00 */
[----:B-1----:R1:W5:Y:S01]  /*0110*/  LDG.E R74, desc[UR4][R74.64] ;  /* 0x000000044a4a7981 */ /* 0x002362000c1e1900 */
[----:B------:R-:W-:Y:S01]  /*0120*/  HFMA2 R129, -RZ, RZ, 0, 5.9604644775390625e-08 ;  /* 0x00000001ff817431 */ /* 0x000fe200000001ff */
[----:B------:R-:W-:Y:S05]  /*0130*/  BRA `(.L_x_0) ;  /* 0x00000000000c7947 */ /* 0x000fea0003800000 */
.L_x_1:
[----:B------:R-:W1:Y:S01]  /*0140*/  LDCU UR4, c[0x0][0x880] ;  /* 0x00011000ff0477ac */ /* 0x000e620008000800 */
[----:B------:R-:W-:Y:S01]  /*0150*/  HFMA2 R129, -RZ, RZ, 0, 5.9604644775390625e-08 ;  /* 0x00000001ff817431 */ /* 0x000fe200000001ff */
[----:B-1----:R-:W-:-:S07]  /*0160*/  MOV R74, UR4 ;  /* 0x00000004004a7c02 */ /* 0x002fce0008000f00 */
.L_x_0:
[----:B------:R-:W2:Y:S02]  /*0170*/  LDCU.64 UR4, c[0x0][0x8b0] ;  /* 0x00011600ff0477ac */ /* 0x000ea40008000a00 */
[----:B--2---:R-:W-:-:S04]  /*0180*/  UISETP.NE.U32.AND UP0, UPT, UR4, URZ, UPT ;  /* 0x000000ff0400728c */ /* 0x004fc8000bf05070 */
[----:B------:R-:W-:-:S09]  /*0190*/  UISETP.NE.AND.EX UP0, UPT, UR5, URZ, UPT, UP0 ;  /* 0x000000ff0500728c */ /* 0x000fd2000bf05300 */
[----:B------:R-:W-:Y:S05]  /*01a0*/  BRA.U UP0, `(.L_x_2) ;  /* 0x0000000100287547 */ /* 0x000fea000b800000 */
[----:B------:R-:W2:Y:S02]  /*01b0*/  LDCU.64 UR4, c[0x0][0x8a8] ;  /* 0x00011500ff0477ac */ /* 0x000ea40008000a00 */
[----:B--2---:R-:W-:-:S04]  /*01c0*/  UISETP.NE.U32.AND UP0, UPT, UR4, URZ, UPT ;  /* 0x000000ff0400728c */ /* 0x004fc8000bf05070 */
[----:B------:R-:W-:-:S09]  /*01d0*/  UISETP.NE.AND.EX UP0, UPT, UR5, URZ, UPT, UP0 ;  /* 0x000000ff0500728c */ /* 0x000fd2000bf05300 */
[----:B------:R-:W-:Y:S05]  /*01e0*/  BRA.U !UP0, `(.L_x_3) ;  /* 0x0000000108107547 */ /* 0x000fea000b800000 */
[----:B------:R-:W2:Y:S01]  /*01f0*/  LDC.64 R2, c[0x0][0x8a8] ;  /* 0x00022a00ff027b82 */ /* 0x000ea20000000a00 */
[----:B------:R-:W2:Y:S02]  /*0200*/  LDCU.64 UR4, c[0x0][0x358] ;  /* 0x00006b00ff0477ac */ /* 0x000ea40008000a00 */
[----:B--2---:R2:W5:Y:S01]  /*0210*/  LDG.E R73, desc[UR4][R2.64] ;  /* 0x0000000402497981 */ /* 0x004562000c1e1900 */
[----:B------:R-:W-:Y:S05]  /*0220*/  BRA `(.L_x_2) ;  /* 0x0000000000087947 */ /* 0x000fea0003800000 */
.L_x_3:
[----:B------:R-:W2:Y:S02]  /*0230*/  LDCU UR4, c[0x0][0x8a0] ;  /* 0x00011400ff0477ac */ /* 0x000ea40008000800 */
[----:B--2---:R-:W-:Y:S02]  /*0240*/  MOV R73, UR4 ;  /* 0x0000000400497c02 */ /* 0x004fe40008000f00 */
.L_x_2:
[----:B------:R-:W-:Y:S01]  /*0250*/  IMAD.U32 R0, RZ, RZ, UR20 ;  /* 0x00000014ff007e24 */ /* 0x000fe2000f8e00ff */
[----:B------:R-:W-:Y:S04]  /*0260*/  BSSY.RECONVERGENT B0, `(.L_x_4) ;  /* 0x000000c000007945 */ /* 0x000fe80003800200 */
[C---:B------:R-:W-:Y:S02]  /*0270*/  ISETP.NE.OR P1, PT, R0.reuse, 0x1, !P3 ;  /* 0x000000010000780c */ /* 0x040fe40005f25670 */
[----:B------:R-:W-:-:S11]  /*0280*/  ISETP.NE.OR P0, PT, R0, 0x3, !P3 ;  /* 0x000000030000780c */ /* 0x000fd60005f05670 */
[----:B------:R-:W-:Y:S05]  /*0290*/  @P1 BRA `(.L_x_5) ;  /* 0x0000000000201947 */ /* 0x000fea0003800000 */
[----:B------:R-:W3:Y:S02]  /*02a0*/  LDCU.64 UR4, c[0x0][0x348] ;  /* 0x00006900ff0477ac */ /* 0x000ee40008000a00 */
[----:B---3--:R-:W-:Y:S02]  /*02b0*/  UIADD3 UR6, UP1, UPT, UR4, 0x80, URZ ;  /* 0x0000008004067890 */ /* 0x008fe4000ff3e0ff */
[----:B------:R-:W-:Y:S02]  /*02c0*/  UIADD3 UR4, UP0, UPT, UR4, 0x180, URZ ;  /* 0x0000018004047890 */ /* 0x000fe4000ff1e0ff */
[----:B------:R-:W-:Y:S02]  /*02d0*/  UIADD3.X UR7, UPT, UPT, URZ, UR5, URZ, UP1, !UPT ;  /* 0x00000005ff077290 */ /* 0x000fe40008ffe4ff */
[----:B------:R-:W-:-:S07]  /*02e0*/  UIADD3.X UR5, UPT, UPT, URZ, UR5, URZ, UP0, !UPT ;  /* 0x00000005ff057290 */ /* 0x000fce00087fe4ff */
[----:B------:R3:W-:Y:S02]  /*02f0*/  UTMACCTL.PF [UR6] ;  /* 0x00000000060079b9 */ /* 0x0007e40008040000 */
[----:B------:R3:W-:Y:S02]  /*0300*/  UTMACCTL.PF [UR4] ;  /* 0x00000000040079b9 */ /* 0x0007e40008040000 */
[----:B---3--:R-:W-:Y:S01]  /*0310*/  NOP ;  /* 0x0000000000007918 */ /* 0x008fe20000000000 */
.L_x_5:
[----:B------:R-:W-:Y:S05]  /*0320*/  BSYNC.RECONVERGENT B0 ;  /* 0x0000000000007941 */ /* 0x000fea0003800200 */
.L_x_4:
[----:B------:R-:W-:Y:S04]  /*0330*/  BSSY.RECONVERGENT B0, `(.L_x_6) ;  /* 0x000000a000007945 */ /* 0x000fe80003800200 */
        /* <DEDUP_REMOVED lines=9> */
.L_x_7:
[----:B------:R-:W-:Y:S05]  /*03d0*/  BSYNC.RECONVERGENT B0 ;  /* 0x0000000000007941 */ /* 0x000fea0003800200 */
.L_x_6:
[----:B------:R-:W3:Y:S01]  /*03e0*/  LDCU.64 UR4, c[0x0][0x888] ;  /* 0x00011100ff0477ac */ /* 0x000ee20008000a00 */
[----:B------:R-:W-:Y:S02]  /*03f0*/  UISETP.EQ.U32.AND UP1, UPT, UR8, URZ, UPT ;  /* 0x000000ff0800728c */ /* 0x000fe4000bf22070 */
[----:B------:R-:W-:Y:S02]  /*0400*/  UPLOP3.LUT UP3, UPT, UPT, UPT, UPT, 0x80, 0x8 ;  /* 0x000000000008789c */ /* 0x000fe40003f6f070 */
[----:B---3--:R-:W-:-:S04]  /*0410*/  UISETP.NE.U32.AND UP0, UPT, UR4, URZ, UPT ;  /* 0x000000ff0400728c */ /* 0x008fc8000bf05070 */
[----:B------:R-:W-:-:S04]  /*0420*/  UISETP.NE.AND.EX UP2, UPT, UR5, URZ, UPT, UP0 ;  /* 0x000000ff0500728c */ /* 0x000fc8000bf45300 */
[----:B------:R-:W-:-:S04]  /*0430*/  UISETP.EQ.OR.EX UP4, UPT, UR9, URZ, !UP2, UP1 ;  /* 0x000000ff0900728c */ /* 0x000fc8000d782710 */
[----:B------:R-:W-:-:S05]  /*0440*/  UP2UR UR63, UPR, URZ, 0x10 ;  /* 0x00000010ff3f7883 */ /* 0x000fca0008000000 */
[----:B------:R-:W-:Y:S07]  /*0450*/  BRA.U !UP4, `(.L_x_8) ;  /* 0x000000010c207547 */ /* 0x000fee000b800000 */
[----:B------:R-:W-:Y:S01]  /*0460*/  UISETP.NE.U32.AND UP1, UPT, UR8, URZ, UPT ;  /* 0x000000ff0800728c */ /* 0x000fe2000bf25070 */
[----:B-----5:R-:W-:Y:S01]  /*0470*/  FSETP.NEU.AND P0, PT, R74, RZ, PT ;  /* 0x000000ff4a00720b */ /* 0x020fe20003f0d000 */
[----:B------:R-:W-:Y:S02]  /*0480*/  USEL UR4, URZ, 0xffffffff, UP2 ;  /* 0xffffffffff047887 */ /* 0x000fe40009000000 */
[----:B------:R-:W-:-:S10]  /*0490*/  UISETP.NE.AND.EX UP1, UPT, UR9, URZ, UPT, UP1 ;  /* 0x000000ff0900728c */ /* 0x000fd4000bf25310 */
[----:B------:R-:W-:Y:S01]  /*04a0*/  VOTEU.ANY UP0, P0 ;  /* 0x0000000000ff7886 */ /* 0x000fe20000000100 */
[----:B------:R-:W-:-:S04]  /*04b0*/  @!UP1 USEL UR4, URZ, 0xffffffff, UP0 ;  /* 0xffffffffff049887 */ /* 0x000fc80008000000 */
[----:B------:R-:W-:-:S04]  /*04c0*/  ULOP3.LUT UR4, UR4, 0x1, URZ, 0xc0, !UPT ;  /* 0x0000000104047892 */ /* 0x000fc8000f8ec0ff */
[----:B------:R-:W-:-:S11]  /*04d0*/  UISETP.NE.U32.AND UP3, UPT, UR4, 0x1, UPT ;  /* 0x000000010400788c */ /* 0x000fd6000bf65070 */
.L_x_8:
[----:B--2---:R-:W2:Y:S02]  /*04e0*/  SHFL.IDX PT, R2, R130, RZ, 0x1f ;  /* 0x00001fff82027589 */ /* 0x004ea400000e0000 */
[----:B--2---:R-:W-:-:S13]  /*04f0*/  ISETP.NE.AND P0, PT, R2, RZ, PT ;  /* 0x000000ff0200720c */ /* 0x004fda0003f05270 */
[----:B------:R-:W-:Y:S05]  /*0500*/  @P0 BRA `(.L_x_9) ;  /* 0x00000000008c0947 */ /* 0x000fea0003800000 */
[----:B------:R-:W-:Y:S01]  /*0510*/  ELECT P0, URZ, PT ;  /* 0x0000000000ff782f */ /* 0x000fe20003800000 */
[----:B------:R-:W-:-:S12]  /*0520*/  BSSY.RECONVERGENT B0, `(.L_x_9) ;  /* 0x0000021000007945 */ /* 0x000fd80003800200 */
[----:B------:R-:W-:Y:S05]  /*0530*/  @!P0 BRA `(.L_x_10) ;  /* 0x00000000007c8947 */ /* 0x000fea0003800000 */
[----:B------:R-:W2:Y:S01]  /*0540*/  S2UR UR4, SR_CgaCtaId ;  /* 0x00000000000479c3 */ /* 0x000ea20000008800 */
[----:B------:R-:W-:Y:S01]  /*0550*/  UMOV UR5, 0x400 ;  /* 0x0000040000057882 */ /* 0x000fe20000000000 */
[----:B------:R-:W-:Y:S01]  /*0560*/  UMOV UR8, 0x1 ;  /* 0x0000000100087882 */ /* 0x000fe20000000000 */
[----:B------:R-:W-:Y:S01]  /*0570*/  UMOV UR6, 0x2 ;  /* 0x0000000200067882 */ /* 0x000fe20000000000 */
[----:B------:R-:W-:-:S04]  /*0580*/  UIADD3 UR8, UPT, UPT, -UR8, 0x100000, URZ ;  /* 0x0010000008087890 */ /* 0x000fc8000fffe1ff */
[----:B------:R-:W-:Y:S02]  /*0590*/  USHF.L.U32 UR9, UR8, 0xb, URZ ;  /* 0x0000000b08097899 */ /* 0x000fe400080006ff */
[----:B------:R-:W-:Y:S02]  /*05a0*/  USHF.L.U32 UR8, UR8, 0x1, URZ ;  /* 0x0000000108087899 */ /* 0x000fe400080006ff */
[----:B------:R-:W-:-:S04]  /*05b0*/  UIADD3 UR6, UPT, UPT, -UR6, 0x100000, URZ ;  /* 0x0010000006067890 */ /* 0x000fc8000fffe1ff */
[----:B------:R-:W-:Y:S02]  /*05c0*/  USHF.L.U32 UR7, UR6, 0xb, URZ ;  /* 0x0000000b06077899 */ /* 0x000fe400080006ff */
[----:B------:R-:W-:Y:S02]  /*05d0*/  USHF.L.U32 UR6, UR6, 0x1, URZ ;  /* 0x0000000106067899 */ /* 0x000fe400080006ff */
[----:B--2---:R-:W-:Y:S01]  /*05e0*/  ULEA UR4, UR4, UR5, 0x18 ;  /* 0x0000000504047291 */ /* 0x004fe2000f8ec0ff */
[----:B------:R-:W2:Y:S11]  /*05f0*/  FENCE.VIEW.ASYNC.S ;  /* 0x00000000000073c6 */ /* 0x000eb60000000000 */
[----:B--2---:R2:W3:Y:S01]  /*0600*/  SYNCS.EXCH.64 URZ, [UR4], UR8 ;  /* 0x0000000804ff75b2 */ /* 0x0044e20008000100 */
[----:B------:R2:W4:Y:S01]  /*0610*/  SYNCS.EXCH.64 URZ, [UR4+0x48], UR6 ;  /* 0x0000480604ff75b2 */ /* 0x0005220008000100 */
[----:B------:R2:W1:Y:S01]  /*0620*/  SYNCS.EXCH.64 URZ, [UR4+0x8], UR8 ;  /* 0x0000080804ff75b2 */ /* 0x0004620008000100 */
        /* <DEDUP_REMOVED lines=14> */
[----:B------:R2:W1:Y:S02]  /*0710*/  SYNCS.EXCH.64 URZ, [UR4+0x88], UR6 ;  /* 0x0000880604ff75b2 */ /* 0x0004640008000100 */
[----:B--2---:R-:W-:Y:S01]  /*0720*/  NOP ;  /* 0x0000000000007918 */ /* 0x004fe20000000000 */
.L_x_10:
[----:B------:R-:W-:Y:S05]  /*0730*/  BSYNC.RECONVERGENT B0 ;  /* 0x0000000000007941 */ /* 0x000fea0003800200 */
.L_x_9:
[----:B------:R-:W2:Y:S01]  /*0740*/  SHFL.IDX PT, R2, R130, RZ, 0x1f ;  /* 0x00001fff82027589 */ /* 0x000ea200000e0000 */
[----:B------:R-:W-:Y:S01]  /*0750*/  NOP ;  /* 0x0000000000007918 */ /* 0x000fe20000000000 */
[----:B--2---:R-:W-:-:S13]  /*0760*/  ISETP.NE.AND P0, PT, R2, 0x1, PT ;  /* 0x000000010200780c */ /* 0x004fda0003f05270 */
[----:B------:R-:W-:Y:S05]  /*0770*/  @P0 BRA `(.L_x_11) ;  /* 0x0000000000480947 */ /* 0x000fea0003800000 */
        /* <DEDUP_REMOVED lines=9> */
[----:B------:R-:W-:Y:S01]  /*0810*/  USHF.L.U32 UR6, UR6, 0x1, URZ ;  /* 0x0000000106067899 */ /* 0x000fe200080006ff */
[----:B------:R-:W-:Y:S01]  /*0820*/  ELECT P0, URZ, PT ;  /* 0x0000000000ff782f */ /* 0x000fe20003800000 */
[----:B--2---:R-:W-:Y:S01]  /*0830*/  ULEA UR4, UR4, UR5, 0x18 ;  /* 0x0000000504047291 */ /* 0x004fe2000f8ec0ff */
[----:B------:R-:W2:Y:S11]  /*0840*/  FENCE.VIEW.ASYNC.S ;  /* 0x00000000000073c6 */ /* 0x000eb60000000000 */
[----:B--2---:R2:W1:Y:S01]  /*0850*/  SYNCS.EXCH.64 URZ, [UR4+0x90], UR8 ;  /* 0x0000900804ff75b2 */ /* 0x0044620008000100 */
[----:B------:R2:W1:Y:S01]  /*0860*/  SYNCS.EXCH.64 URZ, [UR4+0xa0], UR6 ;  /* 0x0000a00604ff75b2 */ /* 0x0004620008000100 */
[----:B------:R2:W1:Y:S01]  /*0870*/  SYNCS.EXCH.64 URZ, [UR4+0x98], UR8 ;  /* 0x0000980804ff75b2 */ /* 0x0004620008000100 */
[----:B------:R2:W1:Y:S01]  /*0880*/  SYNCS.EXCH.64 URZ, [UR4+0xa8], UR6 ;  /* 0x0000a80604ff75b2 */ /* 0x0004620008000100 */
[----:B------:R-:W-:Y:S01]  /*0890*/  NOP ;  /* 0x0000000000007918 */ /* 0x000fe20000000000 */
.L_x_11:
[----:B------:R-:W3:Y:S01]  /*08a0*/  SHFL.IDX PT, R2, R130, RZ, 0x1f ;  /* 0x00001fff82027589 */ /* 0x000ee200000e0000 */
[----:B------:R-:W-:Y:S01]  /*08b0*/  NOP ;  /* 0x0000000000007918 */ /* 0x000fe20000000000 */
[----:B---3--:R-:W-:-:S13]  /*08c0*/  ISETP.NE.AND P0, PT, R2, 0x3, PT ;  /* 0x000000030200780c */ /* 0x008fda0003f05270 */
[----:B------:R-:W-:Y:S05]  /*08d0*/  @P0 BRA `(.L_x_12) ;  /* 0x0000000000300947 */ /* 0x000fea0003800000 */
[----:B--2---:R-:W2:Y:S01]  /*08e0*/  S2UR UR4, SR_CgaCtaId ;  /* 0x00000000000479c3 */ /* 0x004ea20000008800 */
[----:B------:R-:W-:Y:S01]  /*08f0*/  UMOV UR6, 0x400 ;  /* 0x0000040000067882 */ /* 0x000fe20000000000 */
[----:B------:R-:W-:Y:S01]  /*0900*/  UMOV UR5, 0x20 ;  /* 0x0000002000057882 */ /* 0x000fe20000000000 */
[----:B------:R-:W-:Y:S01]  /*0910*/  ELECT P0, URZ, PT ;  /* 0x0000000000ff782f */ /* 0x000fe20003800000 */
[----:B--2---:R-:W-:Y:S02]  /*0920*/  ULEA UR6, UR4, UR6, 0x18 ;  /* 0x0000000604067291 */ /* 0x004fe4000f8ec0ff */
[----:B------:R-:W-:-:S04]  /*0930*/  UIADD3 UR4, UPT, UPT, -UR5, 0x100000, URZ ;  /* 0x0010000005047890 */ /* 0x000fc8000fffe1ff */
[----:B------:R-:W-:Y:S02]  /*0940*/  USHF.L.U32 UR5, UR4, 0xb, URZ ;  /* 0x0000000b04057899 */ /* 0x000fe400080006ff */
[----:B------:R-:W-:Y:S01]  /*0950*/  USHF.L.U32 UR4, UR4, 0x1, URZ ;  /* 0x0000000104047899 */ /* 0x000fe200080006ff */
[----:B------:R-:W2:Y:S11]  /*0960*/  FENCE.VIEW.ASYNC.S ;  /* 0x00000000000073c6 */ /* 0x000eb60000000000 */
[----:B--2---:R3:W2:Y:S01]  /*0970*/  SYNCS.EXCH.64 URZ, [UR6+0xb0], UR4 ;  /* 0x0000b00406ff75b2 */ /* 0x0046a20008000100 */
[----:B------:R3:W1:Y:S02]  /*0980*/  SYNCS.EXCH.64 URZ, [UR6+0xb8], UR4 ;  /* 0x0000b80406ff75b2 */ /* 0x0006640008000100 */
[----:B---3--:R-:W-:Y:S01]  /*0990*/  NOP ;  /* 0x0000000000007918 */ /* 0x008fe20000000000 */
.L_x_12:
[----:B------:R-:W3:Y:S01]  /*09a0*/  SHFL.IDX PT, R2, R130, RZ, 0x1f ;  /* 0x00001fff82027589 */ /* 0x000ee200000e0000 */
[----:B------:R-:W-:Y:S01]  /*09b0*/  NOP ;  /* 0x0000000000007918 */ /* 0x000fe20000000000 */
[----:B---3--:R-:W-:-:S13]  /*09c0*/  ISETP.NE.AND P0, PT, R2, 0x4, PT ;  /* 0x000000040200780c */ /* 0x008fda0003f05270 */
[----:B------:R-:W-:Y:S05]  /*09d0*/  @P0 BRA `(.L_x_13) ;  /* 0x00000000004c0947 */ /* 0x000fea0003800000 */
[----:B--2---:R-:W2:Y:S01]  /*09e0*/  S2UR UR6, SR_CgaCtaId ;  /* 0x00000000000679c3 */ /* 0x004ea20000008800 */
[----:B------:R-:W-:Y:S01]  /*09f0*/  UMOV UR4, 0x1e0 ;  /* 0x000001e000047882 */ /* 0x000fe20000000000 */
[----:B------:R-:W-:Y:S01]  /*0a00*/  UMOV UR5, 0x400 ;  /* 0x0000040000057882 */ /* 0x000fe20000000000 */
[----:B------:R-:W-:Y:S01]  /*0a10*/  USEL UR4, UR4, 0x1a0, UP3 ;  /* 0x000001a004047887 */ /* 0x000fe20009800000 */
[----:B------:R-:W-:Y:S01]  /*0a20*/  UMOV UR8, 0x1 ;  /* 0x0000000100087882 */ /* 0x000fe20000000000 */
[----:B------:R-:W-:Y:S01]  /*0a30*/  ELECT P0, URZ, PT ;  /* 0x0000000000ff782f */ /* 0x000fe20003800000 */
[----:B------:R-:W-:-:S04]  /*0a40*/  UIADD3 UR8, UPT, UPT, -UR8, 0x100000, URZ ;  /* 0x0010000008087890 */ /* 0x000fc8000fffe1ff */
[----:B------:R-:W-:Y:S02]  /*0a50*/  USHF.L.U32 UR9, UR8, 0xb, URZ ;  /* 0x0000000b08097899 */ /* 0x000fe400080006ff */
[----:B------:R-:W-:Y:S02]  /*0a60*/  USHF.L.U32 UR8, UR8, 0x1, URZ ;  /* 0x0000000108087899 */ /* 0x000fe400080006ff */
[----:B--2---:R-:W-:Y:S02]  /*0a70*/  ULEA UR6, UR6, UR5, 0x18 ;  /* 0x0000000506067291 */ /* 0x004fe4000f8ec0ff */
[----:B------:R-:W-:-:S04]  /*0a80*/  UIADD3 UR4, UPT, UPT, -UR4, 0x100000, URZ ;  /* 0x0010000004047890 */ /* 0x000fc8000fffe1ff */
[----:B------:R-:W-:Y:S02]  /*0a90*/  USHF.L.U32 UR5, UR4, 0xb, URZ ;  /* 0x0000000b04057899 */ /* 0x000fe400080006ff */
[----:B------:R-:W-:Y:S01]  /*0aa0*/  USHF.L.U32 UR4, UR4, 0x1, URZ ;  /* 0x0000000104047899 */ /* 0x000fe200080006ff */
[----:B------:R-:W2:Y:S03]  /*0ab0*/  FENCE.VIEW.ASYNC.S ;  /* 0x00000000000073c6 */ /* 0x000ea60000000000 */
[----:B--2---:R3:W2:Y:S08]  /*0ac0*/  SYNCS.EXCH.64 URZ, [UR6+0xc0], UR8 ;  /* 0x0000c00806ff75b2 */ /* 0x0046b00008000100 */
[----:B------:R3:W1:Y:S01]  /*0ad0*/  SYNCS.EXCH.64 URZ, [UR6+0xd0], UR4 ;  /* 0x0000d00406ff75b2 */ /* 0x0006620008000100 */
[----:B------:R3:W1:Y:S01]  /*0ae0*/  SYNCS.EXCH.64 URZ, [UR6+0xc8], UR8 ;  /* 0x0000c80806ff75b2 */ /* 0x0006620008000100 */
[----:B------:R3:W1:Y:S02]  /*0af0*/  SYNCS.EXCH.64 URZ, [UR6+0xd8], UR4 ;  /* 0x0000d80406ff75b2 */ /* 0x0006640008000100 */
[----:B---3--:R-:W-:Y:S01]  /*0b00*/  NOP ;  /* 0x0000000000007918 */ /* 0x008fe20000000000 */
.L_x_13:
[----:B------:R-:W3:Y:S01]  /*0b10*/  SHFL.IDX PT, R2, R130, RZ, 0x1f ;  /* 0x00001fff82027589 */ /* 0x000ee200000e0000 */
[----:B------:R-:W-:Y:S01]  /*0b20*/  NOP ;  /* 0x0000000000007918 */ /* 0x000fe20000000000 */
[----:B---3--:R-:W-:-:S13]  /*0b30*/  ISETP.NE.AND P0, PT, R2, 0x5, PT ;  /* 0x000000050200780c */ /* 0x008fda0003f05270 */
[----:B------:R-:W-:Y:S05]  /*0b40*/  @P0 BRA `(.L_x_14) ;  /* 0x0000000000580947 */ /* 0x000fea0003800000 */
[----:B--2---:R-:W2:Y:S01]  /*0b50*/  S2UR UR4, SR_CgaCtaId ;  /* 0x00000000000479c3 */ /* 0x004ea20000008800 */
        /* <DEDUP_REMOVED lines=12> */
[----:B--2---:R3:W2:Y:S01]  /*0c20*/  SYNCS.EXCH.64 URZ, [UR4+0xe0], UR8 ;  /* 0x0000e00804ff75b2 */ /* 0x0046a20008000100 */
[----:B------:R3:W1:Y:S01]  /*0c30*/  SYNCS.EXCH.64 URZ, [UR4+0x100], UR6 ;  /* 0x0001000604ff75b2 */ /* 0x0006620008000100 */
[----:B------:R3:W1:Y:S01]  /*0c40*/  SYNCS.EXCH.64 URZ, [UR4+0xe8], UR8 ;  /* 0x0000e80804ff75b2 */ /* 0x0006620008000100 */
[----:B------:R3:W1:Y:S01]  /*0c50*/  SYNCS.EXCH.64 URZ, [UR4+0x108], UR6 ;  /* 0x0001080604ff75b2 */ /* 0x0006620008000100 */
[----:B------:R3:W1:Y:S01]  /*0c60*/  SYNCS.EXCH.64 URZ, [UR4+0xf0], UR8 ;  /* 0x0000f00804ff75b2 */ /* 0x0006620008000100 */
[----:B------:R3:W1:Y:S01]  /*0c70*/  SYNCS.EXCH.64 URZ, [UR4+0x110], UR6 ;  /* 0x0001100604ff75b2 */ /* 0x0006620008000100 */
[----:B------:R3:W1:Y:S01]  /*0c80*/  SYNCS.EXCH.64 URZ, [UR4+0xf8], UR8 ;  /* 0x0000f80804ff75b2 */ /* 0x0006620008000100 */
[----:B------:R3:W1:Y:S02]  /*0c90*/  SYNCS.EXCH.64 URZ, [UR4+0x118], UR6 ;  /* 0x0001180604ff75b2 */ /* 0x0006640008000100 */
[----:B---3--:R-:W-:Y:S01]  /*0ca0*/  NOP ;  /* 0x0000000000007918 */ /* 0x008fe20000000000 */
.L_x_14:
[----:B------:R-:W3:Y:S01]  /*0cb0*/  SHFL.IDX PT, R2, R130, RZ, 0x1f ;  /* 0x00001fff82027589 */ /* 0x000ee200000e0000 */
[----:B------:R-:W1:Y:S01]  /*0cc0*/  S2UR UR44, SR_CgaCtaId ;  /* 0x00000000002c79c3 */ /* 0x000e620000008800 */
[----:B------:R-:W-:Y:S01]  /*0cd0*/  NOP ;  /* 0x0000000000007918 */ /* 0x000fe20000000000 */
[----:B---3--:R-:W-:-:S13]  /*0ce0*/  ISETP.NE.AND P0, PT, R2, 0x3, PT ;  /* 0x000000030200780c */ /* 0x008fda0003f05270 */
[----:B-1----:R-:W-:Y:S05]  /*0cf0*/  @P0 BRA `(.L_x_15) ;  /* 0x0000000000340947 */ /* 0x002fea0003800000 */
[----:B--2---:R-:W-:Y:S01]  /*0d00*/  UMOV UR4, 0x400 ;  /* 0x0000040000047882 */ /* 0x004fe20000000000 */
[----:B------:R-:W-:Y:S01]  /*0d10*/  UMOV UR6, 0x20 ;  /* 0x0000002000067882 */ /* 0x000fe20000000000 */
[----:B------:R-:W-:Y:S02]  /*0d20*/  ULEA UR4, UR44, UR4, 0x18 ;  /* 0x000000042c047291 */ /* 0x000fe4000f8ec0ff */
[----:B------:R-:W-:-:S04]  /*0d30*/  UIADD3 UR6, UPT, UPT, -UR6, 0x100000, URZ ;  /* 0x0010000006067890 */ /* 0x000fc8000fffe1ff */
[----:B------:R-:W-:Y:S02]  /*0d40*/  USHF.L.U32 UR7, UR6, 0xb, URZ ;  /* 0x0000000b06077899 */ /* 0x000fe400080006ff */
[----:B------:R-:W-:Y:S01]  /*0d50*/  USHF.L.U32 UR6, UR6, 0x1, URZ ;  /* 0x0000000106067899 */ /* 0x000fe200080006ff */
[----:B------:R-:W-:Y:S01]  /*0d60*/  ELECT P0, URZ, PT ;  /* 0x0000000000ff782f */ /* 0x000fe20003800000 */
[----:B------:R-:W1:Y:S10]  /*0d70*/  FENCE.VIEW.ASYNC.S ;  /* 0x00000000000073c6 */ /* 0x000e740000000000 */
[----:B-1----:R1:W3:Y:S01]  /*0d80*/  SYNCS.EXCH.64 URZ, [UR4+0x120], UR6 ;  /* 0x0001200604ff75b2 */ /* 0x0022e20008000100 */
[----:B------:R1:W2:Y:S01]  /*0d90*/  SYNCS.EXCH.64 URZ, [UR4+0x130], UR6 ;  /* 0x0001300604ff75b2 */ /* 0x0002a20008000100 */
[----:B------:R1:W1:Y:S01]  /*0da0*/  SYNCS.EXCH.64 URZ, [UR4+0x128], UR6 ;  /* 0x0001280604ff75b2 */ /* 0x0002620008000100 */
[----:B------:R1:W1:Y:S01]  /*0db0*/  SYNCS.EXCH.64 URZ, [UR4+0x138], UR6 ;  /* 0x0001380604ff75b2 */ /* 0x0002620008000100 */
[----:B------:R-:W-:Y:S01]  /*0dc0*/  NOP ;  /* 0x0000000000007918 */ /* 0x000fe20000000000 */
.L_x_15:
[----:B------:R-:W4:Y:S01]  /*0dd0*/  LDCU UR24, c[0x0][0x36c] ;  /* 0x00006d80ff1877ac */ /* 0x000f220008000800 */
[----:B------:R-:W-:Y:S01]  /*0de0*/  ISETP.NE.OR P3, PT, R0, 0x2, !P3 ;  /* 0x000000020000780c */ /* 0x000fe20005f65670 */
[----:B------:R-:W-:Y:S01]  /*0df0*/  NOP ;  /* 0x0000000000007918 */ /* 0x000fe20000000000 */
[----:B------:R-:W-:Y:S01]  /*0e00*/  LOP3.LUT R0, R136, 0x1f, RZ, 0xc0, !PT ;  /* 0x0000001f88007812 */ /* 0x000fe200078ec0ff */
[----:B------:R-:W-:Y:S02]  /*0e10*/  UISETP.NE.AND UP4, UPT, UR20, 0x2, UPT ;  /* 0x000000021400788c */ /* 0x000fe4000bf85270 */
[----:B------:R-:W-:Y:S02]  /*0e20*/  UISETP.NE.AND UP5, UPT, UR20, URZ, UPT ;  /* 0x000000ff1400728c */ /* 0x000fe4000bfa5270 */
[----:B----4-:R-:W-:-:S09]  /*0e30*/  UISETP.EQ.U32.AND UP0, UPT, UR24, 0x1, UPT ;  /* 0x000000011800788c */ /* 0x010fd2000bf02070 */
[----:B------:R-:W-:Y:S05]  /*0e40*/  BRA.U !UP0, `(.L_x_16) ;  /* 0x0000000108087547 */ /* 0x000fea000b800000 */
[----:B-123--:R-:W-:Y:S01]  /*0e50*/  UCGABAR_ARV ;  /* 0x00000000000079c7 */ /* 0x00efe20008000000 */
[----:B------:R-:W-:Y:S05]  /*0e60*/  BRA `(.L_x_17) ;  /* 0x0000000000047947 */ /* 0x000fea0003800000 */
.L_x_16:
[----:B-123--:R-:W-:Y:S01]  /*0e70*/  NOP ;  /* 0x0000000000007918 */ /* 0x00efe20000000000 */
.L_x_17:
[----:B------:R-:W1:Y:S01]  /*0e80*/  S2UR UR7, SR_CTAID.X ;  /* 0x00000000000779c3 */ /* 0x000e620000002500 */
[----:B------:R-:W-:-:S05]  /*0e90*/  CS2R.32 R3, SR_CgaSize ;  /* 0x0000000000037805 */ /* 0x000fca0000008a00 */
[----:B------:R-:W-:-:S05]  /*0ea0*/  IMAD R3, R3, -0xa0, RZ ;  /* 0xffffff6003037824 */ /* 0x000fca00078e02ff */
[----:B------:R-:W-:-:S14]  /*0eb0*/  R2UR UR5, R3 ;  /* 0x00000000030572ca */ /* 0x000fdc00000e0000 */
[----:B------:R-:W2:Y:S01]  /*0ec0*/  LDCU UR5, c[0x0][UR5+0x2b0] ;  /* 0x00005600050577ac */ /* 0x000ea20008000800 */
[----:B------:R-:W-:-:S05]  /*0ed0*/  CS2R.32 R3, SR_CgaSize ;  /* 0x0000000000037805 */ /* 0x000fca0000008a00 */
[----:B------:R-:W-:-:S05]  /*0ee0*/  IMAD R3, R3, -0xa0, RZ ;  /* 0xffffff6003037824 */ /* 0x000fca00078e02ff */
[----:B------:R-:W-:-:S14]  /*0ef0*/  R2UR UR4, R3 ;  /* 0x00000000030472ca */ /* 0x000fdc00000e0000 */
[----:B------:R-:W3:Y:S01]  /*0f00*/  LDCU UR4, c[0x0][UR4+0x2b4] ;  /* 0x00005680040477ac */ /* 0x000ee20008000800 */
[----:B------:R-:W4:Y:S01]  /*0f10*/  S2UR UR8, SR_CTAID.Y ;  /* 0x00000000000879c3 */ /* 0x000f220000002600 */
[----:B------:R-:W-:-:S05]  /*0f20*/  CS2R.32 R3, SR_CgaSize ;  /* 0x0000000000037805 */ /* 0x000fca0000008a00 */
[----:B------:R-:W-:-:S05]  /*0f30*/  IMAD R3, R3, -0xa0, RZ ;  /* 0xffffff6003037824 */ /* 0x000fca00078e02ff */
[----:B------:R-:W-:-:S14]  /*0f40*/  R2UR UR59, R3 ;  /* 0x00000000033b72ca */ /* 0x000fdc00000e0000 */
[----:B------:R-:W3:Y:S01]  /*0f50*/  LDCU UR59, c[0x0][UR59+0x2a0] ;  /* 0x000054003b3b77ac */ /* 0x000ee20008000800 */
[----:B------:R-:W-:-:S05]  /*0f60*/  CS2R.32 R3, SR_CgaSize ;  /* 0x0000000000037805 */ /* 0x000fca0000008a00 */
[----:B------:R-:W-:-:S05]  /*0f70*/  IMAD R3, R3, -0xa0, RZ ;  /* 0xffffff6003037824 */ /* 0x000fca00078e02ff */
[----:B------:R-:W-:-:S14]  /*0f80*/  R2UR UR58, R3 ;  /* 0x00000000033a72ca */ /* 0x000fdc00000e0000 */
[----:B------:R-:W3:Y:S01]  /*0f90*/  LDCU UR58, c[0x0][UR58+0x2a4] ;  /* 0x000054803a3a77ac */ /* 0x000ee20008000800 */
[----:B------:R-:W3:Y:S01]  /*0fa0*/  S2UR UR36, SR_CTAID.Z ;  /* 0x00000000002479c3 */ /* 0x000ee20000002700 */
[----:B------:R-:W3:Y:S01]  /*0fb0*/  LDCU UR21, c[0x0][0xb24] ;  /* 0x00016480ff1577ac */ /* 0x000ee20008000800 */
[----:B------:R-:W3:Y:S01]  /*0fc0*/  LDCU UR42, c[0x0][0xb24] ;  /* 0x00016480ff2a77ac */ /* 0x000ee20008000800 */
[----:B-1----:R-:W-:Y:S01]  /*0fd0*/  I2FP.F32.U32 R3, UR7 ;  /* 0x0000000700037c45 */ /* 0x002fe20008201000 */
[----:B------:R-:W1:Y:S04]  /*0fe0*/  LDCU UR23, c[0x0][0xb30] ;  /* 0x00016600ff1777ac */ /* 0x000e680008000800 */
[----:B--2---:R-:W-:Y:S01]  /*0ff0*/  FMUL R3, R3, UR5 ;  /* 0x0000000503037c20 */ /* 0x004fe20008400000 */
[----:B------:R-:W-:Y:S01]  /*1000*/  UMOV UR47, UR7 ;  /* 0x00000007002f7c82 */ /* 0x000fe20008000000 */
[----:B----4-:R-:W-:Y:S01]  /*1010*/  I2FP.F32.U32 R2, UR8 ;  /* 0x0000000800027c45 */ /* 0x010fe20008201000 */
[----:B------:R-:W-:-:S03]  /*1020*/  UMOV UR48, UR8 ;  /* 0x0000000800307c82 */ /* 0x000fc60008000000 */
[----:B------:R-:W2:Y:S01]  /*1030*/  F2I.U32.TRUNC.NTZ R3, R3 ;  /* 0x0000000300037305 */ /* 0x000ea2000020f000 */
[----:B---3--:R-:W-:Y:S01]  /*1040*/  FMUL R2, R2, UR4 ;  /* 0x0000000402027c20 */ /* 0x008fe20008400000 */
[----:B------:R-:W-:-:S04]  /*1050*/  ULOP3.LUT UR4, UR44, 0x1, URZ, 0xc0, !UPT ;  /* 0x000000012c047892 */ /* 0x000fc8000f8ec0ff */
[----:B------:R-:W-:Y:S02]  /*1060*/  UISETP.NE.U32.AND UP6, UPT, UR4, 0x1, UPT ;  /* 0x000000010400788c */ /* 0x000fe4000bfc5070 */
[----:B------:R-:W3:Y:S02]  /*1070*/  F2I.U32.TRUNC.NTZ R2, R2 ;  /* 0x0000000200027305 */ /* 0x000ee4000020f000 */
[----:B------:R-:W-:Y:S01]  /*1080*/  USEL UR4, URZ, 0xe00, UP6 ;  /* 0x00000e00ff047887 */ /* 0x000fe2000b000000 */
[----:B--2---:R-:W-:Y:S02]  /*1090*/  R2UR UR6, R3 ;  /* 0x00000000030672ca */ /* 0x004fe400000e0000 */
[----:B---3--:R-:W-:Y:S02]  /*10a0*/  R2UR UR5, R2 ;  /* 0x00000000020572ca */ /* 0x008fe400000e0000 */
[----:B------:R-:W-:-:S09]  /*10b0*/  PRMT R2, RZ, 0x7610, R2 ;  /* 0x00007610ff027816 */ /* 0x000fd20000000002 */
[----:B------:R-:W-:-:S04]  /*10c0*/  UIADD3 UR6, UPT, UPT, -UR6, URZ, URZ ;  /* 0x000000ff06067290 */ /* 0x000fc8000fffe1ff */
[----:B------:R-:W-:Y:S02]  /*10d0*/  UIMAD UR59, UR59, UR6, UR7 ;  /* 0x000000063b3b72a4 */ /* 0x000fe4000f8e0207 */
[----:B------:R-:W-:-:S04]  /*10e0*/  UIADD3 UR5, UPT, UPT, -UR5, URZ, URZ ;  /* 0x000000ff05057290 */ /* 0x000fc8000fffe1ff */
[----:B------:R-:W-:Y:S01]  /*10f0*/  UIMAD UR58, UR58, UR5, UR8 ;  /* 0x000000053a3a72a4 */ /* 0x000fe2000f8e0208 */
[----:B-1----:R-:W-:Y:S11]  /*1100*/  BRA.U UP5, `(.L_x_18) ;  /* 0x0000000105247547 */ /* 0x002ff6000b800000 */
[----:B------:R-:W-:-:S04]  /*1110*/  UISETP.NE.AND UP0, UPT, UR58, URZ, UPT ;  /* 0x000000ff3a00728c */ /* 0x000fc8000bf05270 */
[----:B------:R-:W-:Y:S02]  /*1120*/  USEL UR5, URZ, 0x2, UP0 ;  /* 0x00000002ff057887 */ /* 0x000fe40008000000 */
[----:B------:R-:W-:-:S04]  /*1130*/  UISETP.NE.AND UP0, UPT, UR58, URZ, UPT ;  /* 0x000000ff3a00728c */ /* 0x000fc8000bf05270 */
[----:B------:R-:W-:-:S04]  /*1140*/  UISETP.EQ.OR UP0, UPT, UR59, URZ, !UP0 ;  /* 0x000000ff3b00728c */ /* 0x000fc8000c702670 */
[----:B------:R-:W-:Y:S02]  /*1150*/  USEL UR6, URZ, 0x1, !UP0 ;  /* 0x00000001ff067887 */ /* 0x000fe4000c000000 */
[----:B------:R-:W-:-:S04]  /*1160*/  UISETP.NE.AND UP0, UPT, UR59, 0x1, UPT ;  /* 0x000000013b00788c */ /* 0x000fc8000bf05270 */
[----:B------:R-:W-:-:S04]  /*1170*/  USEL UR5, UR5, 0x2, UP0 ;  /* 0x0000000205057887 */ /* 0x000fc80008000000 */
[----:B------:R-:W-:-:S06]  /*1180*/  UIADD3 UR5, UPT, UPT, UR6, UR5, URZ ;  /* 0x0000000506057290 */ /* 0x000fcc000fffe0ff */
[----:B------:R-:W-:-:S07]  /*1190*/  MOV R2, UR5 ;  /* 0x0000000500027c02 */ /* 0x000fce0008000f00 */
.L_x_18:
[----:B------:R-:W-:-:S09]  /*11a0*/  UISETP.GE.AND UP0, UPT, UR21, 0x1, UPT ;  /* 0x000000011500788c */ /* 0x000fd2000bf06270 */
[----:B------:R-:W-:Y:S05]  /*11b0*/  BRA.U !UP0, `(.L_x_19) ;  /* 0x0000000108d07547 */ /* 0x000fea000b800000 */
[----:B------:R-:W1:Y:S01]  /*11c0*/  LDCU UR22, c[0x0][0xb0c] ;  /* 0x00016180ff1677ac */ /* 0x000e620008000800 */
[----:B------:R-:W2:Y:S01]  /*11d0*/  LDCU.128 UR16, c[0x0][0xb10] ;  /* 0x00016200ff1077ac */ /* 0x000ea20008000c00 */
[----:B------:R-:W3:Y:S01]  /*11e0*/  LDCU UR7, c[0x0][0x370] ;  /* 0x00006e00ff0777ac */ /* 0x000ee20008000800 */
[----:B------:R-:W-:Y:S02]  /*11f0*/  UISETP.NE.AND UP1, UPT, UR21, 0x1, UPT ;  /* 0x000000011500788c */ /* 0x000fe4000bf25270 */
[----:B-1----:R-:W-:Y:S02]  /*1200*/  UISETP.NE.AND UP0, UPT, UR22, 0x1, UPT ;  /* 0x000000011600788c */ /* 0x002fe4000bf05270 */
[----:B--2---:R-:W-:Y:S02]  /*1210*/  UIMAD.WIDE.U32 UR10, UR47, UR16, URZ ;  /* 0x000000102f0a72a5 */ /* 0x004fe4000f8e00ff */
[----:B---3--:R-:W-:-:S05]  /*1220*/  UIMAD.WIDE.U32 UR8, UR7, UR16, URZ ;  /* 0x00000010070872a5 */ /* 0x008fca000f8e00ff */
[----:B------:R-:W-:Y:S01]  /*1230*/  UMOV UR6, UR11 ;  /* 0x0000000b00067c82 */ /* 0x000fe20008000000 */
[----:B------:R-:W-:Y:S02]  /*1240*/  UIMAD.WIDE.U32 UR10, UR48, UR19, URZ ;  /* 0x00000013300a72a5 */ /* 0x000fe4000f8e00ff */
[----:B------:R-:W-:Y:S01]  /*1250*/  USHF.R.U32.HI UR6, URZ, UR17, UR6 ;  /* 0x00000011ff067299 */ /* 0x000fe20008011606 */
[----:B------:R-:W-:Y:S02]  /*1260*/  UMOV UR8, UR9 ;  /* 0x0000000900087c82 */ /* 0x000fe40008000000 */
[----:B------:R-:W-:Y:S02]  /*1270*/  @UP0 USHF.R.U32.HI UR7, URZ, UR17, UR8 ;  /* 0x00000011ff070299 */ /* 0x000fe40008011608 */
[----:B------:R-:W1:Y:S01]  /*1280*/  LDCU UR8, c[0x0][0x374] ;  /* 0x00006e80ff0877ac */ /* 0x000e620008000800 */
[----:B------:R-:W2:Y:S01]  /*1290*/  LDCU UR9, c[0x0][0xb20] ;  /* 0x00016400ff0977ac */ /* 0x000ea20008000800 */
[----:B------:R-:W-:-:S02]  /*12a0*/  UMOV UR5, UR11 ;  /* 0x0000000b00057c82 */ /* 0x000fc40008000000 */
[----:B------:R-:W3:Y:S01]  /*12b0*/  LDCU.64 UR10, c[0x0][0xb28] ;  /* 0x00016500ff0a77ac */ /* 0x000ee20008000a00 */
[----:B------:R-:W-:Y:S02]  /*12c0*/  USEL UR6, UR47, UR6, !UP0 ;  /* 0x000000062f067287 */ /* 0x000fe4000c000000 */
[----:B------:R-:W-:Y:S02]  /*12d0*/  UISETP.NE.AND UP0, UPT, UR18, 0x1, UPT ;  /* 0x000000011200788c */ /* 0x000fe4000bf05270 */
[----:B-1----:R-:W-:Y:S02]  /*12e0*/  UIMAD.WIDE.U32 UR12, UR8, UR19, URZ ;  /* 0x00000013080c72a5 */ /* 0x002fe4000f8e00ff */
[----:B--2---:R-:W-:-:S05]  /*12f0*/  USHF.R.U32.HI UR5, URZ, UR9, UR5 ;  /* 0x00000009ff057299 */ /* 0x004fca0008011605 */
[----:B------:R-:W-:Y:S01]  /*1300*/  UMOV UR12, UR13 ;  /* 0x0000000d000c7c82 */ /* 0x000fe20008000000 */
[----:B------:R-:W-:Y:S02]  /*1310*/  USEL UR5, UR48, UR5, !UP0 ;  /* 0x0000000530057287 */ /* 0x000fe4000c000000 */
[----:B------:R-:W-:Y:S02]  /*1320*/  @UP0 USHF.R.U32.HI UR8, URZ, UR9, UR12 ;  /* 0x00000009ff080299 */ /* 0x000fe4000801160c */
[----:B---3--:R-:W-:Y:S02]  /*1330*/  UIMAD.WIDE.U32 UR14, UR7, UR10, URZ ;  /* 0x0000000a070e72a5 */ /* 0x008fe4000f8e00ff */
[----:B------:R-:W-:-:S05]  /*1340*/  UIMAD.WIDE.U32 UR12, UR8, UR10, URZ ;  /* 0x0000000a080c72a5 */ /* 0x000fca000f8e00ff */
[----:B------:R-:W-:Y:S02]  /*1350*/  UMOV UR14, UR15 ;  /* 0x0000000f000e7c82 */ /* 0x000fe40008000000 */
[----:B------:R-:W-:Y:S01]  /*1360*/  UMOV UR12, UR13 ;  /* 0x0000000d000c7c82 */ /* 0x000fe20008000000 */
[----:B------:R-:W-:Y:S02]  /*1370*/  @UP1 USHF.R.U32.HI UR7, URZ, UR11, UR14 ;  /* 0x0000000bff071299 */ /* 0x000fe4000801160e */
[----:B------:R-:W-:Y:S02]  /*1380*/  @UP1 USHF.R.U32.HI UR8, URZ, UR11, UR12 ;  /* 0x0000000bff081299 */ /* 0x000fe4000801160c */
[----:B------:R-:W-:Y:S02]  /*1390*/  UIMAD.WIDE.U32 UR12, UR5, UR10, URZ ;  /* 0x0000000a050c72a5 */ /* 0x000fe4000f8e00ff */
[----:B------:R-:W-:Y:S02]  /*13a0*/  UIMAD UR8, UR8, UR21, URZ ;  /* 0x00000015080872a4 */ /* 0x000fe4000f8e02ff */
[----:B------:R-:W-:-:S02]  /*13b0*/  UIMAD UR9, UR7, UR21, URZ ;  /* 0x00000015070972a4 */ /* 0x000fc4000f8e02ff */
[----:B------:R-:W-:-:S04]  /*13c0*/  UISETP.GE.AND UP0, UPT, UR5, UR8, UPT ;  /* 0x000000080500728c */ /* 0x000fc8000bf06270 */
[----:B------:R-:W-:Y:S02]  /*13d0*/  UISETP.GE.OR UP0, UPT, UR6, UR9, UP0 ;  /* 0x000000090600728c */ /* 0x000fe40008706670 */
[----:B------:R-:W-:-:S03]  /*13e0*/  UIMAD.WIDE.U32 UR8, UR6, UR10, URZ ;  /* 0x0000000a060872a5 */ /* 0x000fc6000f8e00ff */
[----:B------:R-:W-:Y:S02]  /*13f0*/  UMOV UR10, UR13 ;  /* 0x0000000d000a7c82 */ /* 0x000fe40008000000 */
[----:B------:R-:W-:-:S04]  /*1400*/  USHF.R.U32.HI UR10, URZ, UR11, UR10 ;  /* 0x0000000bff0a7299 */ /* 0x000fc8000801160a */
[----:B------:R-:W-:Y:S02]  /*1410*/  USEL UR8, UR5, UR10, !UP1 ;  /* 0x0000000a05087287 */ /* 0x000fe4000c800000 */
[----:B------:R-:W-:Y:S02]  /*1420*/  @!UP0 USHF.R.U32.HI UR9, URZ, UR11, UR9 ;  /* 0x0000000bff098299 */ /* 0x000fe40008011609 */
[----:B------:R-:W-:Y:S02]  /*1430*/  UIADD3 UR10, UPT, UPT, -UR8, URZ, URZ ;  /* 0x000000ff080a7290 */ /* 0x000fe4000fffe1ff */
[----:B------:R-:W-:Y:S02]  /*1440*/  @!UP0 USEL UR9, UR6, UR9, !UP1 ;  /* 0x0000000906098287 */ /* 0x000fe4000c800000 */
[----:B------:R-:W-:Y:S02]  /*1450*/  UIMAD UR10, UR21, UR10, UR5 ;  /* 0x0000000a150a72a4 */ /* 0x000fe4000f8e0205 */
[----:B------:R-:W-:-:S02]  /*1460*/  UIADD3 UR11, UPT, UPT, -UR6, URZ, URZ ;  /* 0x000000ff060b7290 */ /* 0x000fc4000fffe1ff */
[----:B------:R-:W-:Y:S02]  /*1470*/  @!UP0 UIMAD UR10, UR10, UR7, UR9 ;  /* 0x000000070a0a82a4 */ /* 0x000fe4000f8e0209 */
[----:B------:R-:W-:Y:S02]  /*1480*/  @!UP0 UIADD3 UR8, UPT, UPT, UR8, -UR9, URZ ;  /* 0x8000000908088290 */ /* 0x000fe4000fffe0ff */
[----:B------:R-:W-:Y:S02]  /*1490*/  UIADD3 UR7, UPT, UPT, -UR5, URZ, URZ ;  /* 0x000000ff05077290 */ /* 0x000fe4000fffe1ff */
[----:B------:R-:W-:Y:S02]  /*14a0*/  @!UP0 UIMAD UR5, UR8, UR21, UR6 ;  /* 0x00000015080582a4 */ /* 0x000fe4000f8e0206 */
[----:B------:R-:W-:Y:S02]  /*14b0*/  UIMAD UR48, UR18, UR7, UR48 ;  /* 0x00000007123072a4 */ /* 0x000fe4000f8e0230 */
[----:B------:R-:W-:Y:S01]  /*14c0*/  UIMAD UR47, UR22, UR11, UR47 ;  /* 0x0000000b162f72a4 */ /* 0x000fe2000f8e022f */
[----:B------:R-:W-:Y:S01]  /*14d0*/  @!UP0 UMOV UR6, UR10 ;  /* 0x0000000a00068c82 */ /* 0x000fe20008000000 */
[----:B------:R-:W-:-:S02]  /*14e0*/  UIMAD UR48, UR5, UR18, UR48 ;  /* 0x00000012053072a4 */ /* 0x000fc4000f8e0230 */
[----:B------:R-:W-:-:S12]  /*14f0*/  UIMAD UR47, UR6, UR22, UR47 ;  /* 0x00000016062f72a4 */ /* 0x000fd8000f8e022f */
.L_x_19:
[----:B------:R-:W-:-:S09]  /*1500*/  UISETP.NE.AND UP0, UPT, UR23, 0x1, UPT ;  /* 0x000000011700788c */ /* 0x000fd2000bf05270 */
[----:B------:R-:W-:Y:S05]  /*1510*/  BRA.U UP0, `(.L_x_20) ;  /* 0x0000000100447547 */ /* 0x000fea000b800000 */
[----:B------:R-:W1:Y:S01]  /*1520*/  LDCU.128 UR8, c[0x0][0xb10] ;  /* 0x00016200ff0877ac */ /* 0x000e620008000c00 */
[----:B------:R-:W2:Y:S01]  /*1530*/  LDCU UR12, c[0x0][0xb0c] ;  /* 0x00016180ff0c77ac */ /* 0x000ea20008000800 */
[----:B-1----:R-:W-:Y:S02]  /*1540*/  UIMAD.WIDE.U32 UR6, UR47, UR8, URZ ;  /* 0x000000082f0672a5 */ /* 0x002fe4000f8e00ff */
[----:B--2---:R-:W-:-:S05]  /*1550*/  UISETP.NE.AND UP0, UPT, UR12, 0x1, UPT ;  /* 0x000000010c00788c */ /* 0x004fca000bf05270 */
[----:B------:R-:W-:Y:S02]  /*1560*/  UMOV UR6, UR7 ;  /* 0x0000000700067c82 */ /* 0x000fe40008000000 */
[----:B------:R-:W-:Y:S02]  /*1570*/  USHF.R.U32.HI UR6, URZ, UR9, UR6 ;  /* 0x00000009ff067299 */ /* 0x000fe40008011606 */
[----:B------:R-:W1:Y:S01]  /*1580*/  LDCU UR7, c[0x0][0xb20] ;  /* 0x00016400ff0777ac */ /* 0x000e620008000800 */
[----:B------:R-:W-:Y:S02]  /*1590*/  UIMAD.WIDE.U32 UR8, UR48, UR11, URZ ;  /* 0x0000000b300872a5 */ /* 0x000fe4000f8e00ff */
[----:B------:R-:W-:Y:S02]  /*15a0*/  USEL UR6, UR47, UR6, !UP0 ;  /* 0x000000062f067287 */ /* 0x000fe4000c000000 */
[----:B------:R-:W-:-:S03]  /*15b0*/  UISETP.NE.AND UP0, UPT, UR10, 0x1, UPT ;  /* 0x000000010a00788c */ /* 0x000fc6000bf05270 */
[----:B------:R-:W-:Y:S02]  /*15c0*/  UMOV UR5, UR9 ;  /* 0x0000000900057c82 */ /* 0x000fe40008000000 */
[----:B-1----:R-:W-:-:S04]  /*15d0*/  USHF.R.U32.HI UR5, URZ, UR7, UR5 ;  /* 0x00000007ff057299 */ /* 0x002fc80008011605 */
[----:B------:R-:W-:-:S04]  /*15e0*/  USEL UR5, UR48, UR5, !UP0 ;  /* 0x0000000530057287 */ /* 0x000fc8000c000000 */
[----:B------:R-:W-:Y:S02]  /*15f0*/  UIADD3 UR7, UPT, UPT, UR6, -UR5, URZ ;  /* 0x8000000506077290 */ /* 0x000fe4000fffe0ff */
[----:B------:R-:W-:Y:S02]  /*1600*/  UIADD3 UR5, UPT, UPT, -UR6, UR5, URZ ;  /* 0x0000000506057290 */ /* 0x000fe4000fffe1ff */
[----:B------:R-:W-:Y:S02]  /*1610*/  UIMAD UR48, UR7, UR10, UR48 ;  /* 0x0000000a073072a4 */ /* 0x000fe4000f8e0230 */
[----:B------:R-:W-:-:S12]  /*1620*/  UIMAD UR47, UR5, UR12, UR47 ;  /* 0x0000000c052f72a4 */ /* 0x000fd8000f8e022f */
.L_x_20:
[----:B------:R-:W-:Y:S02]  /*1630*/  UISETP.EQ.U32.AND UP0, UPT, UR24, 0x1, UPT ;  /* 0x000000011800788c */ /* 0x000fe4000bf02070 */
[----:B------:R-:W-:-:S07]  /*1640*/  UISETP.NE.AND UP1, UPT, UR20, 0x2, UPT ;  /* 0x000000021400788c */ /* 0x000fce000bf25270 */
[----:B------:R-:W-:Y:S05]  /*1650*/  BRA.U !UP0, `(.L_x_21) ;  /* 0x00000001080c7547 */ /* 0x000fea000b800000 */
[----:B------:R-:W-:Y:S01]  /*1660*/  UCGABAR_WAIT ;  /* 0x0000000000007dc7 */ /* 0x000fe20008000000 */
[----:B------:R-:W-:Y:S01]  /*1670*/  CCTL.IVALL ;  /* 0x00000000ff00798f */ /* 0x000fe20002000000 */
[----:B------:R-:W-:Y:S05]  /*1680*/  BRA `(.L_x_22) ;  /* 0x0000000000047947 */ /* 0x000fea0003800000 */
.L_x_21:
[----:B------:R-:W-:Y:S06]  /*1690*/  BAR.SYNC.DEFER_BLOCKING 0x0 ;  /* 0x0000000000007b1d */ /* 0x000fec0000010000 */
.L_x_22:
[----:B------:R-:W-:Y:S05]  /*16a0*/  BRA.U UP1, `(.L_x_23) ;  /* 0x0000001501707547 */ /* 0x000fea000b800000 */
[----:B------:R-:W1:Y:S01]  /*16b0*/  LDCU UR7, c[0x0][0x38c] ;  /* 0x00007180ff0777ac */ /* 0x000e620008000800 */
[----:B------:R-:W-:Y:S01]  /*16c0*/  PLOP3.LUT P1, PT, PT, PT, UP3, 0x80, 0x8 ;  /* 0x000000000008781c */ /* 0x000fe20003f2f038 */
[----:B------:R-:W-:Y:S01]  /*16d0*/  IMAD.MOV.U32 R12, RZ, RZ, 0x1 ;  /* 0x00000001ff0c7424 */ /* 0x000fe200078e00ff */
[----:B------:R-:W-:Y:S01]  /*16e0*/  ISETP.EQ.OR P2, PT, R0, RZ, P3 ;  /* 0x000000ff0000720c */ /* 0x000fe20001f42670 */
[----:B------:R-:W-:Y:S01]  /*16f0*/  UISETP.NE.AND UP0, UPT, UR20, URZ, UPT ;  /* 0x000000ff1400728c */ /* 0x000fe2000bf05270 */
[----:B------:R-:W-:Y:S01]  /*1700*/  PLOP3.LUT P1, PT, P1, PT, PT, 0x8, 0x80 ;  /* 0x000000000080781c */ /* 0x000fe20000f2e170 */
[----:B------:R-:W-:Y:S01]  /*1710*/  USEL UR26, URZ, 0x1, UP4 ;  /* 0x00000001ff1a7887 */ /* 0x000fe2000a000000 */
[----:B------:R-:W-:Y:S01]  /*1720*/  CS2R R10, SRZ ;  /* 0x00000000000a7805 */ /* 0x000fe2000001ff00 */
[----:B------:R-:W-:Y:S01]  /*1730*/  UMOV UR15, 0x400 ;  /* 0x00000400000f7882 */ /* 0x000fe20000000000 */
[----:B------:R-:W-:Y:S01]  /*1740*/  IMAD.MOV.U32 R9, RZ, RZ, RZ ;  /* 0x000000ffff097224 */ /* 0x000fe200078e00ff */
[----:B------:R-:W-:Y:S01]  /*1750*/  USEL UR26, UR26, 0x2, UP0 ;  /* 0x000000021a1a7887 */ /* 0x000fe20008000000 */
[----:B------:R-:W-:Y:S01]  /*1760*/  IMAD.MOV.U32 R8, RZ, RZ, 0x1 ;  /* 0x00000001ff087424 */ /* 0x000fe200078e00ff */
[----:B------:R-:W-:Y:S01]  /*1770*/  ULEA UR15, UR44, UR15, 0x18 ;  /* 0x0000000f2c0f7291 */ /* 0x000fe2000f8ec0ff */
[----:B------:R-:W2:Y:S01]  /*1780*/  LDCU UR40, c[0x0][0x370] ;  /* 0x00006e00ff2877ac */ /* 0x000ea20008000800 */
[----:B-1----:R-:W-:Y:S01]  /*1790*/  UIADD3 UR6, UPT, UPT, UR7, 0x3f, URZ ;  /* 0x0000003f07067890 */ /* 0x002fe2000fffe0ff */
[----:B------:R-:W1:Y:S03]  /*17a0*/  LDCU.64 UR28, c[0x0][0x348] ;  /* 0x00006900ff1c77ac */ /* 0x000e660008000a00 */
[----:B------:R-:W-:-:S02]  /*17b0*/  USHF.R.S32.HI UR5, URZ, 0x1f, UR6 ;  /* 0x0000001fff057899 */ /* 0x000fc40008011406 */
[----:B------:R-:W-:Y:S02]  /*17c0*/  USHF.R.U32.HI UR46, URZ, 0x6, UR4 ;  /* 0x00000006ff2e7899 */ /* 0x000fe40008011604 */
[----:B------:R-:W-:Y:S02]  /*17d0*/  ULEA.HI UR5, UR5, UR6, URZ, 0x6 ;  /* 0x0000000605057291 */ /* 0x000fe4000f8f30ff */
[----:B------:R-:W-:Y:S02]  /*17e0*/  UIADD3 UR6, UPT, UPT, UR7, -0x1, URZ ;  /* 0xffffffff07067890 */ /* 0x000fe4000fffe0ff */
[----:B------:R-:W-:Y:S02]  /*17f0*/  USHF.R.S32.HI UR43, URZ, 0x6, UR5 ;  /* 0x00000006ff2b7899 */ /* 0x000fe40008011405 */
[----:B------:R-:W-:Y:S02]  /*1800*/  UISETP.GE.U32.AND UP1, UPT, UR6, -0x7f, UPT ;  /* 0xffffff810600788c */ /* 0x000fe4000bf26070 */
[----:B------:R-:W-:-:S02]  /*1810*/  UISETP.LT.U32.AND UP0, UPT, UR43, 0x9, UPT ;  /* 0x000000092b00788c */ /* 0x000fc4000bf01070 */
[----:B------:R-:W-:Y:S02]  /*1820*/  UIADD3 UR5, UPT, UPT, UR15, 0x1c00, URZ ;  /* 0x00001c000f057890 */ /* 0x000fe4000fffe0ff */
[----:B------:R-:W-:Y:S02]  /*1830*/  USEL UR41, UR43, 0x9, UP0 ;  /* 0x000000092b297887 */ /* 0x000fe40008000000 */
[----:B------:R-:W-:Y:S02]  /*1840*/  @UP6 UIADD3 UR5, UPT, UPT, UR15, URZ, URZ ;  /* 0x000000ff0f056290 */ /* 0x000fe4000fffe0ff */
[----:B------:R-:W-:Y:S02]  /*1850*/  UIADD3 UR21, UPT, UPT, UR41, -0x1, URZ ;  /* 0xffffffff29157890 */ /* 0x000fe4000fffe0ff */
[----:B------:R-:W-:Y:S02]  /*1860*/  @UP1 UIADD3 UR21, UPT, UPT, UR41, URZ, URZ ;  /* 0x000000ff29151290 */ /* 0x000fe4000fffe0ff */
[----:B------:R-:W-:Y:S01]  /*1870*/  UIADD3 UR49, UPT, UPT, UR7, 0x7e, URZ ;  /* 0x0000007e07317890 */ /* 0x000fe2000fffe0ff */
[----:B------:R-:W3:Y:S01]  /*1880*/  LDCU UR39, c[0x0][0x374] ;  /* 0x00006e80ff2777ac */ /* 0x000ee20008000800 */
[----:B------:R-:W-:-:S02]  /*1890*/  UIADD3 UR5, UPT, UPT, UR5, 0x19300, URZ ;  /* 0x0001930005057890 */ /* 0x000fc4000fffe0ff */
[----:B------:R-:W-:Y:S02]  /*18a0*/  UIADD3 UR45, UPT, UPT, UR43, -UR41, URZ ;  /* 0x800000292b2d7290 */ /* 0x000fe4000fffe0ff */
[----:B------:R-:W-:Y:S01]  /*18b0*/  UIADD3 UR21, UPT, UPT, UR21, 0x1, URZ ;  /* 0x0000000115157890 */ /* 0x000fe2000fffe0ff */
[----:B-12---:R-:W-:-:S11]  /*18c0*/  UMOV UR13, URZ ;  /* 0x000000ff000d7c82 */ /* 0x006fd60008000000 */
.L_x_43:
[----:B------:R-:W-:-:S09]  /*18d0*/  UISETP.NE.AND UP0, UPT, UR44, URZ, UPT ;  /* 0x000000ff2c00728c */ /* 0x000fd2000bf05270 */
[----:B------:R-:W-:Y:S05]  /*18e0*/  BRA.U UP0, `(.L_x_24) ;  /* 0x0000000100287547 */ /* 0x000fea000b800000 */
[----:B------:R-:W-:Y:S02]  /*18f0*/  LEA R0, R9, UR15, 0x3 ;  /* 0x0000000f09007c11 */ /* 0x000fe4000f8e18ff */
[----:B------:R-:W-:-:S04]  /*1900*/  SHF.L.U32 R2, R8, 0x1f, RZ ;  /* 0x0000001f08027819 */ /* 0x000fc800000006ff */
[----:B------:R-:W1:Y:S02]  /*1910*/  SYNCS.PHASECHK.TRANS64.TRYWAIT P0, [R0+URZ+0x130], R2 ;  /* 0x00013002000075a7 */ /* 0x000e6400080011ff */
[----:B-1----:R-:W-:Y:S05]  /*1920*/  @!P0 BRA `(.L_x_25) ;  /* 0x0000006800148947 */ /* 0x002fea0003800000 */
.L_x_121:
[----:B------:R-:W-:Y:S01]  /*1930*/  VIADD R9, R9, 0x1 ;  /* 0x0000000109097836 */ /* 0x000fe20000000000 */
[----:B------:R1:W-:Y:S04]  /*1940*/  SYNCS.ARRIVE.TRANS64.A1T0 RZ, [R0+URZ+0x120], RZ ;  /* 0x000120ff00ff79a7 */ /* 0x0003e800081000ff */
[----:B------:R-:W-:-:S04]  /*1950*/  ISETP.NE.AND P0, PT, R9, 0x2, PT ;  /* 0x000000020900780c */ /* 0x000fc80003f05270 */
[----:B------:R-:W-:Y:S02]  /*1960*/  SEL R9, R9, RZ, P0 ;  /* 0x000000ff09097207 */ /* 0x000fe40000000000 */
[----:B-1----:R-:W-:-:S04]  /*1970*/  SEL R0, RZ, 0x1, P0 ;  /* 0x00000001ff007807 */ /* 0x002fc80000000000 */
[----:B------:R-:W-:-:S07]  /*1980*/  LOP3.LUT R8, R8, R0, RZ, 0x3c, !PT ;  /* 0x0000000008087212 */ /* 0x000fce00078e3cff */
.L_x_24:
[----:B------:R-:W-:Y:S01]  /*1990*/  ULEA UR6, UR13, UR15, 0x3 ;  /* 0x0000000f0d067291 */ /* 0x000fe2000f8e18ff */
[----:B------:R-:W-:Y:S01]  /*19a0*/  SHF.L.U32 R0, R12, 0x1f, RZ ;  /* 0x0000001f0c007819 */ /* 0x000fe200000006ff */
[----:B------:R-:W-:Y:S02]  /*19b0*/  UISETP.GE.U32.AND UP0, UPT, UR49, 0x7f, UPT ;  /* 0x0000007f3100788c */ /* 0x000fe4000bf06070 */
[----:B------:R-:W-:Y:S02]  /*19c0*/  USHF.L.U32 UR35, UR47, 0x6, URZ ;  /* 0x000000062f237899 */ /* 0x000fe400080006ff */
[----:B------:R-:W-:Y:S01]  /*19d0*/  UIMAD UR19, UR48, 0x70, UR46 ;  /* 0x00000070301378a4 */ /* 0x000fe2000f8e022e */
[----:B------:R-:W-:Y:S02]  /*19e0*/  UMOV UR14, URZ ;  /* 0x000000ff000e7c82 */ /* 0x000fe40008000000 */
[----:B------:R1:W2:Y:S02]  /*19f0*/  SYNCS.PHASECHK.TRANS64.TRYWAIT P0, [UR6+0x48], R0 ;  /* 0x00004800ff0075a7 */ /* 0x0002a40008001106 */
[----:B------:R-:W-:Y:S07]  /*1a00*/  BRA.U !UP0, `(.L_x_26) ;  /* 0x0000000108c07547 */ /* 0x000fee000b800000 */
[----:B------:R-:W-:Y:S01]  /*1a10*/  UMOV UR8, URZ ;  /* 0x000000ff00087c82 */ /* 0x000fe20008000000 */
[----:B------:R-:W-:-:S05]  /*1a20*/  UMOV UR7, UR13 ;  /* 0x0000000d00077c82 */ /* 0x000fca0008000000 */
.L_x_32:
[----:B--2---:R-:W-:Y:S01]  /*1a30*/  @!P3 MOV R2, 0x5800 ;  /* 0x000058000002b802 */ /* 0x004fe20000000f00 */
[----:B----4-:R-:W-:Y:S01]  /*1a40*/  ULEA UR33, UR7, UR15, 0x3 ;  /* 0x0000000f07217291 */ /* 0x010fe2000f8e18ff */
[----:B-12---:R-:W-:Y:S11]  /*1a50*/  @P0 BRA `(.L_x_27) ;  /* 0x00000000000c0947 */ /* 0x006ff60003800000 */
[----:B------:R-:W-:Y:S04]  /*1a60*/  SHF.L.U32 R3, R12, 0x1f, RZ ;  /* 0x0000001f0c037819 */ /* 0x000fe800000006ff */
[----:B------:R-:W2:Y:S02]  /*1a70*/  SYNCS.PHASECHK.TRANS64.TRYWAIT P0, [UR33+0x48], R3 ;  /* 0x00004803ff0075a7 */ /* 0x000ea40008001121 */
[----:B--2---:R-:W-:Y:S05]  /*1a80*/  @!P0 BRA `(.L_x_28) ;  /* 0x0000006400d08947 */ /* 0x004fea0003800000 */
.L_x_27:
[----:B------:R2:W-:Y:S01]  /*1a90*/  @!P3 SYNCS.ARRIVE.TRANS64 RZ, [UR33], R2 ;  /* 0x00000002ffffb9a7 */ /* 0x0005e20008000021 */
[----:B------:R-:W-:Y:S04]  /*1aa0*/  ULOP3.LUT UR6, UR26, 0x2, URZ, 0xfc, !UPT ;  /* 0x000000021a067892 */ /* 0x000fe8000f8efcff */
[----:B------:R-:W-:Y:S09]  /*1ab0*/  UISETP.NE.AND UP0, UPT, UR6, 0x2, UPT ;  /* 0x000000020600788c */ /* 0x000ff2000bf05270 */
[----:B------:R-:W-:Y:S05]  /*1ac0*/  BRA.U UP0, `(.L_x_29) ;  /* 0x0000000100047547 */ /* 0x000fea000b800000 */
[----:B---3--:R-:W-:Y:S05]  /*1ad0*/  BPT.TRAP 0x1 ;  /* 0x000000040000795c */ /* 0x008fea0000300000 */
.L_x_29:
[----:B------:R-:W-:Y:S04]  /*1ae0*/  BSSY.RECONVERGENT B0, `(.L_x_30) ;  /* 0x0000003000007945 */ /* 0x000fe80003800200 */
[----:B------:R-:W-:Y:S05]  /*1af0*/  @P2 BRA `(.L_x_31) ;  /* 0x0000000000042947 */ /* 0x000fea0003800000 */
[----:B---3--:R-:W-:Y:S05]  /*1b00*/  BPT.TRAP 0x1 ;  /* 0x000000040000795c */ /* 0x008fea0000300000 */
.L_x_31:
[----:B---3--:R-:W-:Y:S05]  /*1b10*/  BSYNC.RECONVERGENT B0 ;  /* 0x0000000000007941 */ /* 0x008fea0003800200 */
.L_x_30:
[----:B------:R-:W-:Y:S02]  /*1b20*/  UIADD3 UR6, UPT, UPT, UR7, 0x1, URZ ;  /* 0x0000000107067890 */ /* 0x000fe4000fffe0ff */
[----:B------:R-:W-:Y:S02]  /*1b30*/  UIADD3 UR22, UP1, UPT, UR28, 0x80, URZ ;  /* 0x000000801c167890 */ /* 0x000fe4000ff3e0ff */
[----:B------:R-:W-:Y:S02]  /*1b40*/  UISETP.NE.AND UP0, UPT, UR6, 0x9, UPT ;  /* 0x000000090600788c */ /* 0x000fe4000bf05270 */
[----:B------:R-:W-:Y:S02]  /*1b50*/  ULEA UR32, UR7, UR15, 0xd ;  /* 0x0000000f07207291 */ /* 0x000fe4000f8e68ff */
[----:B------:R-:W-:Y:S02]  /*1b60*/  USEL UR9, URZ, 0x1, UP0 ;  /* 0x00000001ff097887 */ /* 0x000fe40008000000 */
[----:B------:R-:W-:Y:S02]  /*1b70*/  USEL UR13, UR6, URZ, UP0 ;  /* 0x000000ff060d7287 */ /* 0x000fe40008000000 */
[----:B------:R-:W-:Y:S02]  /*1b80*/  USHF.L.U32 UR34, UR8, 0x6, URZ ;  /* 0x0000000608227899 */ /* 0x000fe400080006ff */
[----:B------:R-:W-:Y:S01]  /*1b90*/  ULEA UR6, UR13, UR15, 0x3 ;  /* 0x0000000f0d067291 */ /* 0x000fe2000f8e18ff */
[----:B------:R-:W-:Y:S01]  /*1ba0*/  LOP3.LUT R12, R12, UR9, RZ, 0x3c, !PT ;  /* 0x000000090c0c7c12 */ /* 0x000fe2000f8e3cff */
[----:B------:R-:W-:Y:S02]  /*1bb0*/  UIADD3.X UR23, UPT, UPT, URZ, UR29, URZ, UP1, !UPT ;  /* 0x0000001dff177290 */ /* 0x000fe40008ffe4ff */
[----:B------:R-:W-:Y:S01]  /*1bc0*/  UIADD3 UR32, UPT, UPT, UR32, 0x7300, URZ ;  /* 0x0000730020207890 */ /* 0x000fe2000fffe0ff */
[----:B-1----:R-:W-:Y:S01]  /*1bd0*/  SHF.L.U32 R0, R12, 0x1f, RZ ;  /* 0x0000001f0c007819 */ /* 0x002fe200000006ff */
[----:B------:R-:W-:Y:S02]  /*1be0*/  UIADD3 UR10, UP0, UPT, UR28, 0x180, URZ ;  /* 0x000001801c0a7890 */ /* 0x000fe4000ff1e0ff */
[----:B------:R-:W-:Y:S01]  /*1bf0*/  UIADD3 UR8, UPT, UPT, UR8, 0x1, URZ ;  /* 0x0000000108087890 */ /* 0x000fe2000fffe0ff */
[----:B------:R4:W1:Y:S01]  /*1c00*/  SYNCS.PHASECHK.TRANS64.TRYWAIT P0, [UR6+0x48], R0 ;  /* 0x00004800ff0075a7 */ /* 0x0008620008001106 */
[----:B------:R-:W-:Y:S02]  /*1c10*/  UIMAD UR6, UR7, 0x1c00, UR4 ;  /* 0x00001c00070678a4 */ /* 0x000fe4000f8e0204 */
[----:B------:R-:W-:Y:S02]  /*1c20*/  UIADD3.X UR11, UPT, UPT, URZ, UR29, URZ, UP0, !UPT ;  /* 0x0000001dff0b7290 */ /* 0x000fe400087fe4ff */
[----:B------:R-:W-:Y:S01]  /*1c30*/  ULEA UR6, UR6, UR15, 0x1 ;  /* 0x0000000f06067291 */ /* 0x000fe2000f8e08ff */
[----:B------:R-:W-:Y:S01]  /*1c40*/  UMOV UR24, 0x0 ;  /* 0x0000000000187882 */ /* 0x000fe20000000000 */
[----:B------:R-:W-:Y:S02]  /*1c50*/  UMOV UR25, 0x10000000 ;  /* 0x1000000000197882 */ /* 0x000fe40000000000 */
[----:B------:R-:W-:Y:S01]  /*1c60*/  UIADD3 UR16, UPT, UPT, UR6, 0x19300, URZ ;  /* 0x0001930006107890 */ /* 0x000fe2000fffe0ff */
[----:B------:R4:W-:Y:S01]  /*1c70*/  UTMALDG.3D [UR32], [UR22], desc[UR24] ;  /* 0x00001820160075b4 */ /* 0x0009e20008011000 */
[----:B------:R-:W-:Y:S01]  /*1c80*/  UISETP.NE.AND UP0, UPT, UR8, UR21, UPT ;  /* 0x000000150800728c */ /* 0x000fe2000bf05270 */
[----:B------:R-:W-:Y:S01]  /*1c90*/  UMOV UR6, 0x30000 ;  /* 0x0003000000067882 */ /* 0x000fe20000000000 */
[----:B------:R-:W-:Y:S01]  /*1ca0*/  UMOV UR20, UR36 ;  /* 0x0000002400147c82 */ /* 0x000fe20008000000 */
[----:B------:R-:W-:Y:S01]  /*1cb0*/  UMOV UR17, UR33 ;  /* 0x0000002100117c82 */ /* 0x000fe20008000000 */
[----:B------:R-:W-:Y:S01]  /*1cc0*/  UMOV UR18, UR34 ;  /* 0x0000002200127c82 */ /* 0x000fe20008000000 */
[----:B------:R-:W-:Y:S02]  /*1cd0*/  UMOV UR14, UR21 ;  /* 0x00000015000e7c82 */ /* 0x000fe40008000000 */
[----:B------:R4:W-:Y:S01]  /*1ce0*/  UTMALDG.3D.MULTICAST [UR16], [UR10], UR6, desc[UR24] ;  /* 0x000018100a0073b4 */ /* 0x0009e20008011806 */
[----:B------:R-:W-:Y:S01]  /*1cf0*/  UMOV UR7, UR13 ;  /* 0x0000000d00077c82 */ /* 0x000fe20008000000 */
[----:B------:R-:W-:Y:S05]  /*1d00*/  BRA.U UP0, `(.L_x_32) ;  /* 0xfffffffd00487547 */ /* 0x000fea000b83ffff */
.L_x_26:
[----:B----4-:R-:W-:Y:S01]  /*1d10*/  ULEA UR6, UR13, UR15, 0x3 ;  /* 0x0000000f0d067291 */ /* 0x010fe2000f8e18ff */
[----:B-1----:R-:W-:Y:S01]  /*1d20*/  SHF.L.U32 R0, R12, 0x1f, RZ ;  /* 0x0000001f0c007819 */ /* 0x002fe200000006ff */
[----:B------:R-:W-:Y:S01]  /*1d30*/  @!P1 SYNCS.ARRIVE.TRANS64.A1T0 RZ, [UR15+0xb8], RZ ;  /* 0x0000b8ffffff99a7 */ /* 0x000fe2000810000f */
[----:B------:R-:W-:-:S06]  /*1d40*/  UISETP.GT.AND UP0, UPT, UR43, UR41, UPT ;  /* 0x000000292b00728c */ /* 0x000fcc000bf04270 */
[----:B--2---:R1:W2:Y:S03]  /*1d50*/  SYNCS.PHASECHK.TRANS64.TRYWAIT P0, [UR6+0x48], R0 ;  /* 0x00004800ff0075a7 */ /* 0x0042a60008001106 */
[----:B------:R-:W-:Y:S05]  /*1d60*/  BRA.U !UP0, `(.L_x_33) ;  /* 0x0000000108bc7547 */ /* 0x000fea000b800000 */
[----:B------:R-:W-:Y:S01]  /*1d70*/  UIADD3 UR27, UPT, UPT, UR45, UR14, URZ ;  /* 0x0000000e2d1b7290 */ /* 0x000fe2000fffe0ff */
[----:B------:R-:W-:-:S11]  /*1d80*/  UMOV UR6, UR13 ;  /* 0x0000000d00067c82 */ /* 0x000fd60008000000 */
.L_x_39:
[----:B--2---:R-:W-:Y:S01]  /*1d90*/  @!P3 MOV R2, 0x5800 ;  /* 0x000058000002b802 */ /* 0x004fe20000000f00 */
[----:B----4-:R-:W-:Y:S01]  /*1da0*/  ULEA UR9, UR6, UR15, 0x3 ;  /* 0x0000000f06097291 */ /* 0x010fe2000f8e18ff */
[----:B-12---:R-:W-:Y:S11]  /*1db0*/  @P0 BRA `(.L_x_34) ;  /* 0x00000000000c0947 */ /* 0x006ff60003800000 */
[----:B------:R-:W-:Y:S04]  /*1dc0*/  SHF.L.U32 R3, R12, 0x1f, RZ ;  /* 0x0000001f0c037819 */ /* 0x000fe800000006ff */
[----:B------:R-:W2:Y:S02]  /*1dd0*/  SYNCS.PHASECHK.TRANS64.TRYWAIT P0, [UR9+0x48], R3 ;  /* 0x00004803ff0075a7 */ /* 0x000ea40008001109 */
[----:B--2---:R-:W-:Y:S05]  /*1de0*/  @!P0 BRA `(.L_x_35) ;  /* 0x0000006400108947 */ /* 0x004fea0003800000 */
.L_x_34:
[----:B------:R2:W-:Y:S01]  /*1df0*/  @!P3 SYNCS.ARRIVE.TRANS64 RZ, [UR9], R2 ;  /* 0x00000002ffffb9a7 */ /* 0x0005e20008000009 */
[----:B------:R-:W-:Y:S04]  /*1e00*/  ULOP3.LUT UR7, UR26, 0x2, URZ, 0xfc, !UPT ;  /* 0x000000021a077892 */ /* 0x000fe8000f8efcff */
[----:B------:R-:W-:Y:S09]  /*1e10*/  UISETP.NE.AND UP0, UPT, UR7, 0x2, UPT ;  /* 0x000000020700788c */ /* 0x000ff2000bf05270 */
[----:B------:R-:W-:Y:S05]  /*1e20*/  BRA.U UP0, `(.L_x_36) ;  /* 0x0000000100047547 */ /* 0x000fea000b800000 */
[----:B---3--:R-:W-:Y:S05]  /*1e30*/  BPT.TRAP 0x1 ;  /* 0x000000040000795c */ /* 0x008fea0000300000 */
.L_x_36:
[----:B------:R-:W-:Y:S04]  /*1e40*/  BSSY.RECONVERGENT B0, `(.L_x_37) ;  /* 0x0000003000007945 */ /* 0x000fe80003800200 */
[----:B------:R-:W-:Y:S05]  /*1e50*/  @P2 BRA `(.L_x_38) ;  /* 0x0000000000042947 */ /* 0x000fea0003800000 */
[----:B---3--:R-:W-:Y:S05]  /*1e60*/  BPT.TRAP 0x1 ;  /* 0x000000040000795c */ /* 0x008fea0000300000 */
.L_x_38:
[----:B---3--:R-:W-:Y:S05]  /*1e70*/  BSYNC.RECONVERGENT B0 ;  /* 0x0000000000007941 */ /* 0x008fea0003800200 */
.L_x_37:
[----:B------:R-:W-:Y:S02]  /*1e80*/  UIADD3 UR7, UPT, UPT, UR6, 0x1, URZ ;  /* 0x0000000106077890 */ /* 0x000fe4000fffe0ff */
[----:B------:R-:W-:Y:S02]  /*1e90*/  UIADD3 UR22, UP1, UPT, UR28, 0x80, URZ ;  /* 0x000000801c167890 */ /* 0x000fe4000ff3e0ff */
[----:B------:R-:W-:Y:S02]  /*1ea0*/  UISETP.NE.AND UP0, UPT, UR7, 0x9, UPT ;  /* 0x000000090700788c */ /* 0x000fe4000bf05270 */
[----:B------:R-:W-:Y:S02]  /*1eb0*/  USHF.L.U32 UR10, UR14, 0x6, URZ ;  /* 0x000000060e0a7899 */ /* 0x000fe400080006ff */
[----:B------:R-:W-:Y:S02]  /*1ec0*/  USEL UR8, URZ, 0x1, UP0 ;  /* 0x00000001ff087887 */ /* 0x000fe40008000000 */
[----:B------:R-:W-:Y:S02]  /*1ed0*/  USEL UR13, UR7, URZ, UP0 ;  /* 0x000000ff070d7287 */ /* 0x000fe40008000000 */
[----:B------:R-:W-:Y:S02]  /*1ee0*/  UIADD3.X UR23, UPT, UPT, URZ, UR29, URZ, UP1, !UPT ;  /* 0x0000001dff177290 */ /* 0x000fe40008ffe4ff */
[----:B------:R-:W-:Y:S01]  /*1ef0*/  ULEA UR7, UR13, UR15, 0x3 ;  /* 0x0000000f0d077291 */ /* 0x000fe2000f8e18ff */
[----:B------:R-:W-:Y:S01]  /*1f00*/  LOP3.LUT R12, R12, UR8, RZ, 0x3c, !PT ;  /* 0x000000080c0c7c12 */ /* 0x000fe2000f8e3cff */
[----:B------:R-:W-:Y:S02]  /*1f10*/  ULEA UR8, UR6, UR15, 0xd ;  /* 0x0000000f06087291 */ /* 0x000fe4000f8e68ff */
[----:B------:R-:W-:Y:S01]  /*1f20*/  UIADD3 UR24, UP0, UPT, UR28, 0x180, URZ ;  /* 0x000001801c187890 */ /* 0x000fe2000ff1e0ff */
[----:B-1----:R-:W-:Y:S01]  /*1f30*/  SHF.L.U32 R0, R12, 0x1f, RZ ;  /* 0x0000001f0c007819 */ /* 0x002fe200000006ff */
[----:B------:R-:W-:Y:S02]  /*1f40*/  UIADD3 UR8, UPT, UPT, UR8, 0x7300, URZ ;  /* 0x0000730008087890 */ /* 0x000fe4000fffe0ff */
[----:B------:R-:W-:Y:S01]  /*1f50*/  UIMAD UR16, UR6, 0x3800, UR5 ;  /* 0x00003800061078a4 */ /* 0x000fe2000f8e0205 */
[----:B------:R4:W1:Y:S01]  /*1f60*/  SYNCS.PHASECHK.TRANS64.TRYWAIT P0, [UR7+0x48], R0 ;  /* 0x00004800ff0075a7 */ /* 0x0008620008001107 */
[----:B------:R-:W-:Y:S01]  /*1f70*/  UMOV UR30, 0x0 ;  /* 0x00000000001e7882 */ /* 0x000fe20000000000 */
[----:B------:R-:W-:Y:S01]  /*1f80*/  UMOV UR31, 0x10000000 ;  /* 0x10000000001f7882 */ /* 0x000fe20000000000 */
[----:B------:R-:W-:Y:S01]  /*1f90*/  UMOV UR11, UR35 ;  /* 0x00000023000b7c82 */ /* 0x000fe20008000000 */
[----:B------:R-:W-:Y:S01]  /*1fa0*/  UMOV UR12, UR36 ;  /* 0x00000024000c7c82 */ /* 0x000fe20008000000 */
[----:B------:R-:W-:Y:S01]  /*1fb0*/  UIADD3.X UR25, UPT, UPT, URZ, UR29, URZ, UP0, !UPT ;  /* 0x0000001dff197290 */ /* 0x000fe200087fe4ff */
[----:B------:R4:W-:Y:S01]  /*1fc0*/  UTMALDG.3D [UR8], [UR22], desc[UR30] ;  /* 0x00001e08160075b4 */ /* 0x0009e20008011000 */
[----:B------:R-:W-:Y:S01]  /*1fd0*/  UIADD3 UR14, UPT, UPT, UR14, 0x1, URZ ;  /* 0x000000010e0e7890 */ /* 0x000fe2000fffe0ff */
[----:B------:R-:W-:Y:S01]  /*1fe0*/  UMOV UR7, 0x30000 ;  /* 0x0003000000077882 */ /* 0x000fe20000000000 */
[----:B------:R-:W-:Y:S01]  /*1ff0*/  UMOV UR20, UR36 ;  /* 0x0000002400147c82 */ /* 0x000fe20008000000 */
[----:B------:R-:W-:Y:S01]  /*2000*/  UMOV UR17, UR9 ;  /* 0x0000000900117c82 */ /* 0x000fe20008000000 */
[----:B------:R-:W-:Y:S01]  /*2010*/  UMOV UR18, UR10 ;  /* 0x0000000a00127c82 */ /* 0x000fe20008000000 */
[----:B------:R-:W-:Y:S02]  /*2020*/  UISETP.NE.AND UP0, UPT, UR14, UR27, UPT ;  /* 0x0000001b0e00728c */ /* 0x000fe4000bf05270 */
[----:B------:R4:W-:Y:S01]  /*2030*/  UTMALDG.3D.MULTICAST [UR16], [UR24], UR7, desc[UR30] ;  /* 0x00001e10180073b4 */ /* 0x0009e20008011807 */
[----:B------:R-:W-:Y:S06]  /*2040*/  UMOV UR6, UR13 ;  /* 0x0000000d00067c82 */ /* 0x000fec0008000000 */
[----:B------:R-:W-:Y:S05]  /*2050*/  BRA.U UP0, `(.L_x_39) ;  /* 0xfffffffd004c7547 */ /* 0x000fea000b83ffff */
.L_x_33:
[C---:B------:R-:W-:Y:S01]  /*2060*/  LEA R3, R11.reuse, UR15, 0x3 ;  /* 0x0000000f0b037c11 */ /* 0x040fe2000f8e18ff */
[----:B------:R-:W-:Y:S01]  /*2070*/  NOP ;  /* 0x0000000000007918 */ /* 0x000fe20000000000 */
[----:B-1--4-:R-:W-:Y:S02]  /*2080*/  SHF.L.U32 R0, R10, 0x1f, RZ ;  /* 0x0000001f0a007819 */ /* 0x012fe400000006ff */
[----:B------:R-:W-:Y:S02]  /*2090*/  LEA R4, R11, UR15, 0x4 ;  /* 0x0000000f0b047c11 */ /* 0x000fe4000f8e20ff */
[----:B--2---:R-:W1:Y:S02]  /*20a0*/  SYNCS.PHASECHK.TRANS64.TRYWAIT P0, [R3+URZ+0xc0], R0 ;  /* 0x0000c000030075a7 */ /* 0x004e6400080011ff */
[----:B-1----:R-:W-:Y:S05]  /*20b0*/  @!P0 BRA `(.L_x_40) ;  /* 0x0000006000748947 */ /* 0x002fea0003800000 */
.L_x_124:
[----:B------:R-:W2:Y:S01]  /*20c0*/  LDS.128 R4, [R4+0x150] ;  /* 0x0001500004047984 */ /* 0x000ea20000000c00 */
[----:B------:R-:W-:Y:S01]  /*20d0*/  UISETP.GE.AND UP0, UPT, UR42, 0x1, UPT ;  /* 0x000000012a00788c */ /* 0x000fe2000bf06270 */
[----:B------:R-:W-:Y:S01]  /*20e0*/  @!PT LDS RZ, [RZ] ;  /* 0x00000000fffff984 */ /* 0x000fe20000000800 */
[----:B------:R-:W-:Y:S01]  /*20f0*/  @!PT LDS RZ, [RZ] ;  /* 0x00000000fffff984 */ /* 0x000fe20000000800 */
[----:B------:R-:W-:Y:S01]  /*2100*/  @!PT LDS RZ, [RZ] ;  /* 0x00000000fffff984 */ /* 0x000fe20000000800 */
[----:B------:R-:W-:Y:S01]  /*2110*/  @!PT LDS RZ, [RZ] ;  /* 0x00000000fffff984 */ /* 0x000fe20000000800 */
[----:B------:R4:W-:Y:S06]  /*2120*/  MEMBAR.ALL.CTA ;  /* 0x0000000000007992 */ /* 0x0009ec0000008000 */
[----:B----4-:R-:W4:Y:S01]  /*2130*/  FENCE.VIEW.ASYNC.S ;  /* 0x00000000000073c6 */ /* 0x010f220000000000 */
[----:B--2---:R-:W-:-:S13]  /*2140*/  LOP3.LUT P0, RZ, R6, 0x1, RZ, 0xc0, !PT ;  /* 0x0000000106ff7812 */ /* 0x004fda000780c0ff */
[----:B----4-:R-:W-:Y:S01]  /*2150*/  VOTEU.ANY UP1, P0 ;  /* 0x0000000000ff7886 */ /* 0x010fe20000020100 */
[----:B------:R-:W-:-:S13]  /*2160*/  PLOP3.LUT P0, PT, PT, PT, UP1, 0x80, 0x8 ;  /* 0x000000000008781c */ /* 0x000fda0003f0f018 */
[----:B-1----:R-:W-:Y:S02]  /*2170*/  @P0 LOP3.LUT R0, R5, 0xffff, RZ, 0xc0, !PT ;  /* 0x0000ffff05000812 */ /* 0x002fe400078ec0ff */
[----:B------:R-:W-:Y:S02]  /*2180*/  @P0 MOV R2, R4 ;  /* 0x0000000400020202 */ /* 0x000fe40000000f00 */
[----:B------:R-:W-:Y:S01]  /*2190*/  @P0 R2UR UR7, R0 ;  /* 0x00000000000702ca */ /* 0x000fe200000e0000 */
[----:B------:R-:W-:Y:S01]  /*21a0*/  VIADD R0, R3, 0xd0 ;  /* 0x000000d003007836 */ /* 0x000fe20000000000 */
[----:B------:R-:W-:Y:S02]  /*21b0*/  @P0 SHF.R.U32.HI R4, RZ, 0x10, R5 ;  /* 0x00000010ff040819 */ /* 0x000fe40000011605 */
[----:B------:R-:W-:Y:S02]  /*21c0*/  @P0 R2UR UR8, R2 ;  /* 0x00000000020802ca */ /* 0x000fe400000e0000 */
[----:B------:R-:W-:-:S02]  /*21d0*/  PRMT R0, RZ, 0x654, R0 ;  /* 0x00000654ff007816 */ /* 0x000fc40000000000 */
[----:B------:R-:W-:Y:S02]  /*21e0*/  @P0 R2UR UR6, R4 ;  /* 0x00000000040602ca */ /* 0x000fe400000e0000 */
[----:B------:R1:W-:Y:S03]  /*21f0*/  SYNCS.ARRIVE.TRANS64.RED.A1T0 RZ, [R0+URZ], RZ ;  /* 0x000000ff00ff79a7 */ /* 0x0003e600081004ff */
[----:B------:R-:W-:-:S04]  /*2200*/  @UP1 UMOV UR37, UR7 ;  /* 0x0000000700251c82 */ /* 0x000fc80008000000 */
[----:B------:R-:W-:-:S04]  /*2210*/  @UP1 UMOV UR38, UR8 ;  /* 0x0000000800261c82 */ /* 0x000fc80008000000 */
[----:B------:R-:W-:Y:S01]  /*2220*/  @UP1 UMOV UR36, UR6 ;  /* 0x0000000600241c82 */ /* 0x000fe20008000000 */
[----:B------:R-:W-:Y:S05]  /*2230*/  BRA.U !UP0, `(.L_x_41) ;  /* 0x0000000108d47547 */ /* 0x000fea000b800000 */
[----:B------:R-:W3:Y:S01]  /*2240*/  LDCU.128 UR16, c[0x0][0xb10] ;  /* 0x00016200ff1077ac */ /* 0x000ee20008000c00 */
[----:B------:R-:W2:Y:S01]  /*2250*/  LDCU UR12, c[0x0][0xb20] ;  /* 0x00016400ff0c77ac */ /* 0x000ea20008000800 */
[----:B------:R-:W4:Y:S01]  /*2260*/  LDCU UR20, c[0x0][0xb0c] ;  /* 0x00016180ff1477ac */ /* 0x000f220008000800 */
[----:B------:R-:W1:Y:S01]  /*2270*/  LDCU.64 UR10, c[0x0][0xb28] ;  /* 0x00016500ff0a77ac */ /* 0x000e620008000a00 */
[----:B------:R-:W-:Y:S02]  /*2280*/  UISETP.NE.AND UP3, UPT, UR42, 0x1, UPT ;  /* 0x000000012a00788c */ /* 0x000fe4000bf65270 */
[----:B---3--:R-:W-:Y:S02]  /*2290*/  UIMAD.WIDE.U32 UR8, UR39, UR19, URZ ;  /* 0x00000013270872a5 */ /* 0x008fe4000f8e00ff */
[----:B------:R-:W-:Y:S02]  /*22a0*/  UIMAD.WIDE.U32 UR6, UR40, UR16, URZ ;  /* 0x00000010280672a5 */ /* 0x000fe4000f8e00ff */
[----:B------:R-:W-:-:S02]  /*22b0*/  UISETP.NE.AND UP0, UPT, UR18, 0x1, UPT ;  /* 0x000000011200788c */ /* 0x000fc4000bf05270 */
[----:B------:R-:W-:Y:S01]  /*22c0*/  UIMAD.WIDE.U32 UR30, UR37, UR19, URZ ;  /* 0x00000013251e72a5 */ /* 0x000fe2000f8e00ff */
[----:B------:R-:W-:Y:S02]  /*22d0*/  UMOV UR8, UR9 ;  /* 0x0000000900087c82 */ /* 0x000fe40008000000 */
[----:B------:R-:W-:Y:S01]  /*22e0*/  UMOV UR6, UR7 ;  /* 0x0000000700067c82 */ /* 0x000fe20008000000 */
[----:B--2---:R-:W-:Y:S02]  /*22f0*/  USHF.R.U32.HI UR8, URZ, UR12, UR8 ;  /* 0x0000000cff087299 */ /* 0x004fe40008011608 */
[----:B----4-:R-:W-:Y:S02]  /*2300*/  UISETP.NE.AND UP2, UPT, UR20, 0x1, UPT ;  /* 0x000000011400788c */ /* 0x010fe4000bf45270 */
[----:B------:R-:W-:Y:S02]  /*2310*/  USHF.R.U32.HI UR6, URZ, UR17, UR6 ;  /* 0x00000011ff067299 */ /* 0x000fe40008011606 */
[----:B------:R-:W-:-:S02]  /*2320*/  USEL UR7, UR39, UR8, !UP0 ;  /* 0x0000000827077287 */ /* 0x000fc4000c000000 */
[----:B------:R-:W-:Y:S02]  /*2330*/  USEL UR8, UR40, UR6, !UP2 ;  /* 0x0000000628087287 */ /* 0x000fe4000d000000 */
[----:B-1----:R-:W-:Y:S01]  /*2340*/  UIMAD.WIDE.U32 UR22, UR7, UR10, URZ ;  /* 0x0000000a071672a5 */ /* 0x002fe2000f8e00ff */
[----:B------:R-:W-:Y:S01]  /*2350*/  UMOV UR6, UR31 ;  /* 0x0000001f00067c82 */ /* 0x000fe20008000000 */
[----:B------:R-:W-:Y:S02]  /*2360*/  UIMAD.WIDE.U32 UR24, UR38, UR16, URZ ;  /* 0x00000010261872a5 */ /* 0x000fe4000f8e00ff */
[----:B------:R-:W-:-:S03]  /*2370*/  UIMAD.WIDE.U32 UR30, UR8, UR10, URZ ;  /* 0x0000000a081e72a5 */ /* 0x000fc6000f8e00ff */
[----:B------:R-:W-:Y:S01]  /*2380*/  UMOV UR22, UR23 ;  /* 0x0000001700167c82 */ /* 0x000fe20008000000 */
[----:B------:R-:W-:Y:S02]  /*2390*/  USHF.R.U32.HI UR6, URZ, UR12, UR6 ;  /* 0x0000000cff067299 */ /* 0x000fe40008011606 */
[----:B------:R-:W-:Y:S01]  /*23a0*/  @UP3 USHF.R.U32.HI UR7, URZ, UR11, UR22 ;  /* 0x0000000bff073299 */ /* 0x000fe20008011616 */
[----:B------:R-:W-:Y:S01]  /*23b0*/  UMOV UR24, UR25 ;  /* 0x0000001900187c82 */ /* 0x000fe20008000000 */
[----:B------:R-:W-:Y:S01]  /*23c0*/  UMOV UR30, UR31 ;  /* 0x0000001f001e7c82 */ /* 0x000fe20008000000 */
[----:B------:R-:W-:Y:S02]  /*23d0*/  USHF.R.U32.HI UR17, URZ, UR17, UR24 ;  /* 0x00000011ff117299 */ /* 0x000fe40008011618 */
[----:B------:R-:W-:Y:S02]  /*23e0*/  USEL UR6, UR37, UR6, !UP0 ;  /* 0x0000000625067287 */ /* 0x000fe4000c000000 */
[----:B------:R-:W-:-:S02]  /*23f0*/  @UP3 USHF.R.U32.HI UR8, URZ, UR11, UR30 ;  /* 0x0000000bff083299 */ /* 0x000fc4000801161e */
[----:B------:R-:W-:Y:S02]  /*2400*/  UIMAD UR9, UR42, UR7, URZ ;  /* 0x000000072a0972a4 */ /* 0x000fe4000f8e02ff */
[----:B------:R-:W-:Y:S02]  /*2410*/  USEL UR7, UR38, UR17, !UP2 ;  /* 0x0000001126077287 */ /* 0x000fe4000d000000 */
[----:B------:R-:W-:Y:S02]  /*2420*/  UIMAD UR12, UR42, UR8, URZ ;  /* 0x000000082a0c72a4 */ /* 0x000fe4000f8e02ff */
[----:B------:R-:W-:Y:S02]  /*2430*/  UISETP.GE.AND UP0, UPT, UR6, UR9, UPT ;  /* 0x000000090600728c */ /* 0x000fe4000bf06270 */
[----:B------:R-:W-:Y:S02]  /*2440*/  UIMAD.WIDE.U32 UR22, UR6, UR10, URZ ;  /* 0x0000000a061672a5 */ /* 0x000fe4000f8e00ff */
[----:B------:R-:W-:-:S02]  /*2450*/  UISETP.GE.OR UP0, UPT, UR7, UR12, UP0 ;  /* 0x0000000c0700728c */ /* 0x000fc40008706670 */
[----:B------:R-:W-:Y:S02]  /*2460*/  UIMAD.WIDE.U32 UR16, UR7, UR10, URZ ;  /* 0x0000000a071072a5 */ /* 0x000fe4000f8e00ff */
[----:B------:R-:W-:Y:S01]  /*2470*/  UIADD3 UR12, UPT, UPT, -UR6, URZ, URZ ;  /* 0x000000ff060c7290 */ /* 0x000fe2000fffe1ff */
[----:B------:R-:W-:Y:S01]  /*2480*/  UMOV UR10, UR23 ;  /* 0x00000017000a7c82 */ /* 0x000fe20008000000 */
[----:B------:R-:W-:Y:S02]  /*2490*/  UIADD3 UR14, UPT, UPT, -UR7, URZ, URZ ;  /* 0x000000ff070e7290 */ /* 0x000fe4000fffe1ff */
[----:B------:R-:W-:-:S03]  /*24a0*/  USHF.R.U32.HI UR10, URZ, UR11, UR10 ;  /* 0x0000000bff0a7299 */ /* 0x000fc6000801160a */
[----:B------:R-:W-:Y:S01]  /*24b0*/  @!UP0 UMOV UR9, UR17 ;  /* 0x0000001100098c82 */ /* 0x000fe20008000000 */
[----:B------:R-:W-:Y:S02]  /*24c0*/  UIMAD UR12, UR18, UR12, UR37 ;  /* 0x0000000c120c72a4 */ /* 0x000fe4000f8e0225 */
[----:B------:R-:W-:Y:S02]  /*24d0*/  USEL UR10, UR6, UR10, !UP3 ;  /* 0x0000000a060a7287 */ /* 0x000fe4000d800000 */
[----:B------:R-:W-:Y:S02]  /*24e0*/  @!UP0 USHF.R.U32.HI UR9, URZ, UR11, UR9 ;  /* 0x0000000bff098299 */ /* 0x000fe40008011609 */
[----:B------:R-:W-:Y:S02]  /*24f0*/  UIADD3 UR11, UPT, UPT, -UR10, URZ, URZ ;  /* 0x000000ff0a0b7290 */ /* 0x000fe4000fffe1ff */
[----:B------:R-:W-:Y:S02]  /*2500*/  @!UP0 USEL UR9, UR7, UR9, !UP3 ;  /* 0x0000000907098287 */ /* 0x000fe4000d800000 */
[----:B------:R-:W-:-:S02]  /*2510*/  UIMAD UR11, UR42, UR11, UR6 ;  /* 0x0000000b2a0b72a4 */ /* 0x000fc4000f8e0206 */
[----:B------:R-:W-:Y:S02]  /*2520*/  @!UP0 UIADD3 UR10, UPT, UPT, UR10, -UR9, URZ ;  /* 0x800000090a0a8290 */ /* 0x000fe4000fffe0ff */
[----:B------:R-:W-:Y:S02]  /*2530*/  @!UP0 UIMAD UR9, UR11, UR8, UR9 ;  /* 0x000000080b0982a4 */ /* 0x000fe4000f8e0209 */
[----:B------:R-:W-:Y:S02]  /*2540*/  @!UP0 UIMAD UR6, UR42, UR10, UR7 ;  /* 0x0000000a2a0682a4 */ /* 0x000fe4000f8e0207 */
[----:B------:R-:W-:Y:S02]  /*2550*/  UIMAD UR8, UR20, UR14, UR38 ;  /* 0x0000000e140872a4 */ /* 0x000fe4000f8e0226 */
[----:B------:R-:W-:Y:S01]  /*2560*/  UIMAD UR37, UR6, UR18, UR12 ;  /* 0x00000012062572a4 */ /* 0x000fe2000f8e020c */
[----:B------:R-:W-:Y:S02]  /*2570*/  @!UP0 UMOV UR7, UR9 ;  /* 0x0000000900078c82 */ /* 0x000fe40008000000 */
[----:B------:R-:W-:-:S12]  /*2580*/  UIMAD UR38, UR7, UR20, UR8 ;  /* 0x00000014072672a4 */ /* 0x000fd8000f8e0208 */
.L_x_41:
[----:B------:R-:W2:Y:S02]  /*2590*/  LDCU UR6, c[0x0][0xb30] ;  /* 0x00016600ff0677ac */ /* 0x000ea40008000800 */
[----:B--2---:R-:W-:-:S09]  /*25a0*/  UISETP.NE.AND UP0, UPT, UR6, 0x1, UPT ;  /* 0x000000010600788c */ /* 0x004fd2000bf05270 */
[----:B------:R-:W-:Y:S05]  /*25b0*/  BRA.U UP0, `(.L_x_42) ;  /* 0x0000000100447547 */ /* 0x000fea000b800000 */
[----:B------:R-:W2:Y:S01]  /*25c0*/  LDCU.128 UR16, c[0x0][0xb10] ;  /* 0x00016200ff1077ac */ /* 0x000ea20008000c00 */
[----:B------:R-:W4:Y:S01]  /*25d0*/  LDCU UR10, c[0x0][0xb0c] ;  /* 0x00016180ff0a77ac */ /* 0x000f220008000800 */
[----:B------:R-:W1:Y:S01]  /*25e0*/  LDCU UR11, c[0x0][0xb20] ;  /* 0x00016400ff0b77ac */ /* 0x000e620008000800 */
[----:B--2---:R-:W-:Y:S02]  /*25f0*/  UIMAD.WIDE.U32 UR8, UR38, UR16, URZ ;  /* 0x00000010260872a5 */ /* 0x004fe4000f8e00ff */
[----:B------:R-:W-:Y:S02]  /*2600*/  UIMAD.WIDE.U32 UR6, UR37, UR19, URZ ;  /* 0x00000013250672a5 */ /* 0x000fe4000f8e00ff */
[----:B----4-:R-:W-:Y:S02]  /*2610*/  UISETP.NE.AND UP2, UPT, UR10, 0x1, UPT ;  /* 0x000000010a00788c */ /* 0x010fe4000bf45270 */
[----:B------:R-:W-:Y:S01]  /*2620*/  UISETP.NE.AND UP0, UPT, UR18, 0x1, UPT ;  /* 0x000000011200788c */ /* 0x000fe2000bf05270 */
[----:B------:R-:W-:-:S02]  /*2630*/  UMOV UR8, UR9 ;  /* 0x0000000900087c82 */ /* 0x000fc40008000000 */
[----:B------:R-:W-:Y:S01]  /*2640*/  UMOV UR6, UR7 ;  /* 0x0000000700067c82 */ /* 0x000fe20008000000 */
[----:B------:R-:W-:Y:S02]  /*2650*/  USHF.R.U32.HI UR17, URZ, UR17, UR8 ;  /* 0x00000011ff117299 */ /* 0x000fe40008011608 */
[----:B-1----:R-:W-:Y:S02]  /*2660*/  USHF.R.U32.HI UR6, URZ, UR11, UR6 ;  /* 0x0000000bff067299 */ /* 0x002fe40008011606 */
[----:B------:R-:W-:Y:S02]  /*2670*/  USEL UR7, UR38, UR17, !UP2 ;  /* 0x0000001126077287 */ /* 0x000fe4000d000000 */
[----:B------:R-:W-:-:S04]  /*2680*/  USEL UR6, UR37, UR6, !UP0 ;  /* 0x0000000625067287 */ /* 0x000fc8000c000000 */
[----:B------:R-:W-:Y:S02]  /*2690*/  UIADD3 UR8, UPT, UPT, UR7, -UR6, URZ ;  /* 0x8000000607087290 */ /* 0x000fe4000fffe0ff */
[----:B------:R-:W-:Y:S02]  /*26a0*/  UIADD3 UR6, UPT, UPT, -UR7, UR6, URZ ;  /* 0x0000000607067290 */ /* 0x000fe4000fffe1ff */
[----:B------:R-:W-:Y:S02]  /*26b0*/  UIMAD UR37, UR8, UR18, UR37 ;  /* 0x00000012082572a4 */ /* 0x000fe4000f8e0225 */
[----:B------:R-:W-:-:S12]  /*26c0*/  UIMAD UR38, UR6, UR10, UR38 ;  /* 0x0000000a062672a4 */ /* 0x000fd8000f8e0226 */
.L_x_42:
[----:B------:R-:W-:Y:S01]  /*26d0*/  VIADD R11, R11, 0x1 ;  /* 0x000000010b0b7836 */ /* 0x000fe20000000000 */
[----:B------:R-:W-:Y:S01]  /*26e0*/  PLOP3.LUT P1, PT, PT, PT, PT, 0x80, 0x8 ;  /* 0x000000000008781c */ /* 0x000fe20003f2f070 */
[----:B------:R-:W-:Y:S02]  /*26f0*/  UIADD3 UR47, UPT, UPT, UR38, UR59, URZ ;  /* 0x0000003b262f7290 */ /* 0x000fe4000fffe0ff */
[----:B------:R-:W-:Y:S01]  /*2700*/  UIADD3 UR48, UPT, UPT, UR37, UR58, URZ ;  /* 0x0000003a25307290 */ /* 0x000fe2000fffe0ff */
[----:B------:R-:W-:-:S04]  /*2710*/  ISETP.NE.AND P0, PT, R11, 0x2, PT ;  /* 0x000000020b00780c */ /* 0x000fc80003f05270 */
[----:B-1----:R-:W-:Y:S02]  /*2720*/  SEL R0, RZ, 0x1, P0 ;  /* 0x00000001ff007807 */ /* 0x002fe40000000000 */
[----:B------:R-:W-:Y:S02]  /*2730*/  SEL R11, R11, RZ, P0 ;  /* 0x000000ff0b0b7207 */ /* 0x000fe40000000000 */
[----:B------:R-:W-:Y:S01]  /*2740*/  LOP3.LUT R10, R10, R0, RZ, 0x3c, !PT ;  /* 0x000000000a0a7212 */ /* 0x000fe200078e3cff */
[----:B------:R-:W-:Y:S06]  /*2750*/  BRA.U UP1, `(.L_x_43) ;  /* 0xfffffff1015c7547 */ /* 0x000fec000b83ffff */
[----:B------:R-:W-:Y:S01]  /*2760*/  UIADD3 UR15, UPT, UPT, UR15, 0x48, URZ ;  /* 0x000000480f0f7890 */ /* 0x000fe2000fffe0ff */
[----:B------:R-:W-:-:S03]  /*2770*/  SHF.L.U32 R2, R12, 0x1f, RZ ;  /* 0x0000001f0c027819 */ /* 0x000fc600000006ff */
[----:B------:R-:W-:-:S09]  /*2780*/  ULEA UR4, UR13, UR15, 0x3 ;  /* 0x0000000f0d047291 */ /* 0x000fd2000f8e18ff */
[----:B------:R-:W1:Y:S02]  /*2790*/  SYNCS.PHASECHK.TRANS64.TRYWAIT P0, [UR4], R2 ;  /* 0x00000002ff0075a7 */ /* 0x000e640008001104 */
[----:B-1----:R-:W-:Y:S05]  /*27a0*/  @!P0 BRA `(.L_x_44) ;  /* 0x0000005800cc8947 */ /* 0x002fea0003800000 */
.L_x_126:
[----:B------:R-:W-:-:S04]  /*27b0*/  UIADD3 UR4, UPT, UPT, UR13, 0x1, URZ ;  /* 0x000000010d047890 */ /* 0x000fc8000fffe0ff */
[----:B------:R-:W-:-:S04]  /*27c0*/  UISETP.NE.AND UP0, UPT, UR4, 0x9, UPT ;  /* 0x000000090400788c */ /* 0x000fc8000bf05270 */
[----:B------:R-:W-:Y:S02]  /*27d0*/  USEL UR6, URZ, 0x1, UP0 ;  /* 0x00000001ff067887 */ /* 0x000fe40008000000 */
[----:B------:R-:W-:-:S04]  /*27e0*/  USEL UR4, UR4, URZ, UP0 ;  /* 0x000000ff04047287 */ /* 0x000fc80008000000 */
[----:B------:R-:W-:Y:S01]  /*27f0*/  ULEA UR5, UR4, UR15, 0x3 ;  /* 0x0000000f04057291 */ /* 0x000fe2000f8e18ff */
[----:B-1----:R-:W-:-:S04]  /*2800*/  LOP3.LUT R2, R12, UR6, RZ, 0x3c, !PT ;  /* 0x000000060c027c12 */ /* 0x002fc8000f8e3cff */
[----:B------:R-:W-:-:S04]  /*2810*/  SHF.L.U32 R3, R2, 0x1f, RZ ;  /* 0x0000001f02037819 */ /* 0x000fc800000006ff */
[----:B------:R-:W1:Y:S02]  /*2820*/  SYNCS.PHASECHK.TRANS64.TRYWAIT P0, [UR5], R3 ;  /* 0x00000003ff0075a7 */ /* 0x000e640008001105 */
[----:B-1----:R-:W-:Y:S05]  /*2830*/  @!P0 BRA `(.L_x_45) ;  /* 0x0000005800c08947 */ /* 0x002fea0003800000 */
.L_x_128:
[----:B------:R-:W-:-:S04]  /*2840*/  UIADD3 UR4, UPT, UPT, UR4, 0x1, URZ ;  /* 0x0000000104047890 */ /* 0x000fc8000fffe0ff */
[----:B------:R-:W-:-:S04]  /*2850*/  UISETP.NE.AND UP0, UPT, UR4, 0x9, UPT ;  /* 0x000000090400788c */ /* 0x000fc8000bf05270 */
[----:B------:R-:W-:Y:S02]  /*2860*/  USEL UR6, URZ, 0x1, UP0 ;  /* 0x00000001ff067887 */ /* 0x000fe40008000000 */
[----:B------:R-:W-:-:S04]  /*2870*/  USEL UR4, UR4, URZ, UP0 ;  /* 0x000000ff04047287 */ /* 0x000fc80008000000 */
[----:B------:R-:W-:Y:S01]  /*2880*/  ULEA UR5, UR4, UR15, 0x3 ;  /* 0x0000000f04057291 */ /* 0x000fe2000f8e18ff */
[----:B------:R-:W-:-:S04]  /*2890*/  LOP3.LUT R2, R2, UR6, RZ, 0x3c, !PT ;  /* 0x0000000602027c12 */ /* 0x000fc8000f8e3cff */
[----:B-1----:R-:W-:-:S04]  /*28a0*/  SHF.L.U32 R3, R2, 0x1f, RZ ;  /* 0x0000001f02037819 */ /* 0x002fc800000006ff */
[----:B------:R-:W1:Y:S02]  /*28b0*/  SYNCS.PHASECHK.TRANS64.TRYWAIT P0, [UR5], R3 ;  /* 0x00000003ff0075a7 */ /* 0x000e640008001105 */
[----:B-1----:R-:W-:Y:S05]  /*28c0*/  @!P0 BRA `(.L_x_46) ;  /* 0x0000005800b48947 */ /* 0x002fea0003800000 */
.L_x_130:
        /* <DEDUP_REMOVED lines=9> */
.L_x_132:
        /* <DEDUP_REMOVED lines=9> */
.L_x_134:
        /* <DEDUP_REMOVED lines=9> */
.L_x_136:
        /* <DEDUP_REMOVED lines=9> */
.L_x_138:
        /* <DEDUP_REMOVED lines=9> */
.L_x_140:
[----:B------:R-:W-:-:S04]  /*2ba0*/  UIADD3 UR4, UPT, UPT, UR4, 0x1, URZ ;  /* 0x0000000104047890 */ /* 0x000fc8000fffe0ff */
[----:B------:R-:W-:-:S04]  /*2bb0*/  UISETP.NE.AND UP0, UPT, UR4, 0x9, UPT ;  /* 0x000000090400788c */ /* 0x000fc8000bf05270 */
[----:B------:R-:W-:Y:S02]  /*2bc0*/  USEL UR5, URZ, 0x1, UP0 ;  /* 0x00000001ff057887 */ /* 0x000fe40008000000 */
[----:B------:R-:W-:-:S04]  /*2bd0*/  USEL UR4, UR4, URZ, UP0 ;  /* 0x000000ff04047287 */ /* 0x000fc80008000000 */
[----:B------:R-:W-:Y:S01]  /*2be0*/  ULEA UR4, UR4, UR15, 0x3 ;  /* 0x0000000f04047291 */ /* 0x000fe2000f8e18ff */
[----:B------:R-:W-:-:S04]  /*2bf0*/  LOP3.LUT R2, R2, UR5, RZ, 0x3c, !PT ;  /* 0x0000000502027c12 */ /* 0x000fc8000f8e3cff */
[----:B------:R-:W-:Y:S01]  /*2c00*/  SHF.L.U32 R2, R2, 0x1f, RZ ;  /* 0x0000001f02027819 */ /* 0x000fe200000006ff */
[----:B-1----:R-:W-:-:S07]  /*2c10*/  IMAD.U32 R0, RZ, RZ, UR4 ;  /* 0x00000004ff007e24 */ /* 0x002fce000f8e00ff */
.L_x_52:
[----:B-1----:R1:W2:Y:S02]  /*2c20*/  SYNCS.PHASECHK.TRANS64.TRYWAIT P0, [R0+URZ], R2 ;  /* 0x00000002000075a7 */ /* 0x0022a400080011ff */
[----:B--2---:R-:W-:Y:S05]  /*2c30*/  @!P0 NANOSLEEP.SYNCS 0x989680 ;  /* 0x009896800000895d */ /* 0x004fea0003900000 */
[----:B------:R-:W2:Y:S02]  /*2c40*/  @!P0 SYNCS.PHASECHK.TRANS64 P0, [R0+URZ], R2 ;  /* 0x00000002000085a7 */ /* 0x000ea400080010ff */
[----:B--23--:R-:W-:Y:S05]  /*2c50*/  @P0 EXIT ;  /* 0x000000000000094d */ /* 0x00cfea0003800000 */
[----:B------:R-:W-:Y:S05]  /*2c60*/  BRA `(.L_x_52) ;  /* 0xfffffffc00ec7947 */ /* 0x000fea000383ffff */
.L_x_23:
[----:B------:R-:W-:-:S04]  /*2c70*/  UISETP.NE.AND UP0, UPT, UR44, URZ, UPT ;  /* 0x000000ff2c00728c */ /* 0x000fc8000bf05270 */
[----:B------:R-:W-:-:S09]  /*2c80*/  UISETP.NE.OR UP0, UPT, UR20, 0x1, UP0 ;  /* 0x000000011400788c */ /* 0x000fd20008705670 */
[----:B------:R-:W-:Y:S05]  /*2c90*/  BRA.U UP0, `(.L_x_53) ;  /* 0x0000000500487547 */ /* 0x000fea000b800000 */
[----:B------:R-:W-:Y:S01]  /*2ca0*/  ISETP.GE.U32.AND P2, PT, R0, 0x2, PT ;  /* 0x000000020000780c */ /* 0x000fe20003f46070 */
[----:B------:R-:W-:Y:S01]  /*2cb0*/  IMAD.MOV.U32 R12, RZ, RZ, 0x1 ;  /* 0x00000001ff0c7424 */ /* 0x000fe200078e00ff */
[----:B------:R-:W-:Y:S02]  /*2cc0*/  CS2R R10, SRZ ;  /* 0x00000000000a7805 */ /* 0x000fe4000001ff00 */
[----:B------:R-:W-:Y:S01]  /*2cd0*/  CS2R R8, SRZ ;  /* 0x0000000000087805 */ /* 0x000fe2000001ff00 */
[----:B------:R-:W-:Y:S01]  /*2ce0*/  UMOV UR4, 0x400 ;  /* 0x0000040000047882 */ /* 0x000fe20000000000 */
[----:B------:R-:W-:Y:S01]  /*2cf0*/  UMOV UR5, URZ ;  /* 0x000000ff00057c82 */ /* 0x000fe20008000000 */
[----:B------:R-:W-:-:S12]  /*2d00*/  ULEA UR44, UR44, UR4, 0x18 ;  /* 0x000000042c2c7291 */ /* 0x000fd8000f8ec0ff */
.L_x_57:
[----:B------:R-:W-:Y:S02]  /*2d10*/  LEA R2, R8, UR44, 0x3 ;  /* 0x0000002c08027c11 */ /* 0x000fe4000f8e18ff */
[----:B------:R-:W-:-:S03]  /*2d20*/  SHF.L.U32 R4, R9, 0x1f, RZ ;  /* 0x0000001f09047819 */ /* 0x000fc600000006ff */
[----:B------:R-:W-:Y:S01]  /*2d30*/  VIADD R5, R2, 0x130 ;  /* 0x0000013002057836 */ /* 0x000fe20000000000 */
[----:B------:R-:W1:Y:S02]  /*2d40*/  SYNCS.PHASECHK.TRANS64.TRYWAIT P0, [R2+URZ+0x120], R4 ;  /* 0x00012004020075a7 */ /* 0x000e6400080011ff */
[----:B-1----:R-:W-:Y:S05]  /*2d50*/  @!P0 BRA `(.L_x_54) ;  /* 0x0000005800208947 */ /* 0x002fea0003800000 */
.L_x_141:
[----:B------:R-:W-:Y:S01]  /*2d60*/  ULEA UR4, UR5, UR44, 0x3 ;  /* 0x0000002c05047291 */ /* 0x000fe2000f8e18ff */
[----:B-1----:R-:W-:Y:S01]  /*2d70*/  PRMT R2, RZ, 0x654, R5 ;  /* 0x00000654ff027816 */ /* 0x002fe20000000005 */
[----:B------:R-:W-:Y:S01]  /*2d80*/  @!P2 IMAD.MOV.U32 R4, RZ, RZ, 0x10 ;  /* 0x00000010ff04a424 */ /* 0x000fe200078e00ff */
[----:B------:R-:W-:Y:S01]  /*2d90*/  SHF.L.U32 R5, R12, 0x1f, RZ ;  /* 0x0000001f0c057819 */ /* 0x000fe200000006ff */
[----:B------:R-:W-:Y:S01]  /*2da0*/  UIADD3 UR6, UPT, UPT, UR4, 0xc0, URZ ;  /* 0x000000c004067890 */ /* 0x000fe2000fffe0ff */
[----:B------:R1:W-:Y:S05]  /*2db0*/  SYNCS.ARRIVE.TRANS64.RED.A1T0 RZ, [R2+URZ], RZ ;  /* 0x000000ff02ff79a7 */ /* 0x0003ea00081004ff */
[----:B------:R-:W-:Y:S01]  /*2dc0*/  IMAD.U32 R6, RZ, RZ, UR6 ;  /* 0x00000006ff067e24 */ /* 0x000fe2000f8e00ff */
[----:B------:R-:W2:Y:S04]  /*2dd0*/  SYNCS.PHASECHK.TRANS64.TRYWAIT P0, [UR4+0xd0], R5 ;  /* 0x0000d005ff0075a7 */ /* 0x000ea80008001104 */
[----:B------:R-:W-:Y:S01]  /*2de0*/  PRMT R6, R0, 0x654, R6 ;  /* 0x0000065400067816 */ /* 0x000fe20000000006 */
[----:B-12---:R-:W-:Y:S06]  /*2df0*/  @!P0 BRA `(.L_x_55) ;  /* 0x00000058000c8947 */ /* 0x006fec0003800000 */
.L_x_143:
[----:B------:R-:W-:Y:S01]  /*2e00*/  ULEA UR6, UR5, UR44, 0x4 ;  /* 0x0000002c05067291 */ /* 0x000fe2000f8e20ff */
[----:B------:R-:W-:Y:S01]  /*2e10*/  SEL R3, R6, R3, !P2 ;  /* 0x0000000306037207 */ /* 0x000fe20005000000 */
[----:B------:R-:W-:Y:S01]  /*2e20*/  UIADD3 UR7, UPT, UPT, UR4, 0xc0, URZ ;  /* 0x000000c004077890 */ /* 0x000fe2000fffe0ff */
[----:B-1----:R-:W-:Y:S01]  /*2e30*/  LEA R2, R11, UR44, 0x3 ;  /* 0x0000002c0b027c11 */ /* 0x002fe2000f8e18ff */
[----:B------:R-:W-:Y:S01]  /*2e40*/  UIADD3 UR6, UPT, UPT, UR6, 0x150, URZ ;  /* 0x0000015006067890 */ /* 0x000fe2000fffe0ff */
[----:B------:R1:W-:Y:S01]  /*2e50*/  @!P2 SYNCS.ARRIVE.TRANS64.RED RZ, [R3+URZ], R4 ;  /* 0x0000000403ffa9a7 */ /* 0x0003e200080004ff */
[----:B------:R-:W-:Y:S01]  /*2e60*/  UIADD3 UR4, UPT, UPT, UR5, 0x1, URZ ;  /* 0x0000000105047890 */ /* 0x000fe2000fffe0ff */
[----:B------:R-:W-:-:S03]  /*2e70*/  VIADD R8, R8, 0x1 ;  /* 0x0000000108087836 */ /* 0x000fc60000000000 */
[----:B------:R-:W-:Y:S02]  /*2e80*/  UISETP.NE.AND UP0, UPT, UR4, 0x2, UPT ;  /* 0x000000020400788c */ /* 0x000fe4000bf05270 */
[----:B------:R-:W-:Y:S01]  /*2e90*/  ISETP.NE.AND P0, PT, R8, 0x2, PT ;  /* 0x000000020800780c */ /* 0x000fe20003f05270 */
[----:B------:R-:W-:Y:S06]  /*2ea0*/  UGETNEXTWORKID.BROADCAST [UR6], [UR7] ;  /* 0x00000000060073ca */ /* 0x000fec0008000100 */
[----:B------:R-:W-:Y:S02]  /*2eb0*/  USEL UR6, URZ, 0x1, UP0 ;  /* 0x00000001ff067887 */ /* 0x000fe40008000000 */
[----:B------:R-:W-:-:S04]  /*2ec0*/  USEL UR5, UR4, URZ, UP0 ;  /* 0x000000ff04057287 */ /* 0x000fc80008000000 */
[----:B------:R-:W-:Y:S02]  /*2ed0*/  LOP3.LUT R12, R12, UR6, RZ, 0x3c, !PT ;  /* 0x000000060c0c7c12 */ /* 0x000fe4000f8e3cff */
[----:B-1----:R-:W-:-:S04]  /*2ee0*/  SHF.L.U32 R4, R10, 0x1f, RZ ;  /* 0x0000001f0a047819 */ /* 0x002fc800000006ff */
[----:B------:R-:W1:Y:S02]  /*2ef0*/  SYNCS.PHASECHK.TRANS64.TRYWAIT P1, [R2+URZ+0xc0], R4 ;  /* 0x0000c004020075a7 */ /* 0x000e6400080211ff */
[----:B-1----:R-:W-:Y:S05]  /*2f00*/  @!P1 BRA `(.L_x_56) ;  /* 0x0000005400e09947 */ /* 0x002fea0003800000 */
.L_x_144:
[C---:B-1----:R-:W-:Y:S01]  /*2f10*/  LEA R4, R11.reuse, UR44, 0x4 ;  /* 0x0000002c0b047c11 */ /* 0x042fe2000f8e20ff */
[----:B------:R-:W-:Y:S01]  /*2f20*/  VIADD R2, R2, 0xd0 ;  /* 0x000000d002027836 */ /* 0x000fe20000000000 */
[----:B------:R-:W-:Y:S01]  /*2f30*/  SEL R8, R8, RZ, P0 ;  /* 0x000000ff08087207 */ /* 0x000fe20000000000 */
[----:B------:R-:W-:-:S03]  /*2f40*/  VIADD R11, R11, 0x1 ;  /* 0x000000010b0b7836 */ /* 0x000fc60000000000 */
[----:B------:R-:W1:Y:S01]  /*2f50*/  LDS.128 R4, [R4+0x150] ;  /* 0x0001500004047984 */ /* 0x000e620000000c00 */
[----:B------:R-:W-:Y:S02]  /*2f60*/  PRMT R2, RZ, 0x654, R2 ;  /* 0x00000654ff027816 */ /* 0x000fe40000000002 */
[C---:B------:R-:W-:Y:S01]  /*2f70*/  ISETP.NE.AND P1, PT, R11.reuse, 0x2, PT ;  /* 0x000000020b00780c */ /* 0x040fe20003f25270 */
[----:B------:R-:W-:Y:S01]  /*2f80*/  @!PT LDS RZ, [RZ] ;  /* 0x00000000fffff984 */ /* 0x000fe20000000800 */
[----:B------:R-:W-:Y:S01]  /*2f90*/  @!PT LDS RZ, [RZ] ;  /* 0x00000000fffff984 */ /* 0x000fe20000000800 */
[----:B------:R-:W-:Y:S01]  /*2fa0*/  @!PT LDS RZ, [RZ] ;  /* 0x00000000fffff984 */ /* 0x000fe20000000800 */
[----:B------:R-:W-:Y:S01]  /*2fb0*/  @!PT LDS RZ, [RZ] ;  /* 0x00000000fffff984 */ /* 0x000fe20000000800 */
[----:B------:R2:W-:Y:S06]  /*2fc0*/  MEMBAR.ALL.CTA ;  /* 0x0000000000007992 */ /* 0x0005ec0000008000 */
[----:B--2---:R-:W2:Y:S01]  /*2fd0*/  FENCE.VIEW.ASYNC.S ;  /* 0x00000000000073c6 */ /* 0x004ea20000000000 */
[----:B------:R-:W-:Y:S01]  /*2fe0*/  SEL R11, R11, RZ, P1 ;  /* 0x000000ff0b0b7207 */ /* 0x000fe20000800000 */
[----:B--2---:R2:W-:Y:S01]  /*2ff0*/  SYNCS.ARRIVE.TRANS64.RED.A1T0 RZ, [R2+URZ], RZ ;  /* 0x000000ff02ff79a7 */ /* 0x0045e200081004ff */
[----:B-1----:R-:W-:-:S02]  /*3000*/  LOP3.LUT P3, RZ, R6, 0x1, RZ, 0xc0, !PT ;  /* 0x0000000106ff7812 */ /* 0x002fc4000786c0ff */
[----:B------:R-:W-:-:S04]  /*3010*/  SEL R4, RZ, 0x1, P1 ;  /* 0x00000001ff047807 */ /* 0x000fc80000800000 */
[----:B------:R-:W-:Y:S02]  /*3020*/  LOP3.LUT R10, R10, R4, RZ, 0x3c, !PT ;  /* 0x000000040a0a7212 */ /* 0x000fe400078e3cff */
[----:B--2---:R-:W-:-:S04]  /*3030*/  SEL R2, RZ, 0x1, P0 ;  /* 0x00000001ff027807 */ /* 0x004fc80000000000 */
[----:B------:R-:W-:Y:S01]  /*3040*/  LOP3.LUT R9, R9, R2, RZ, 0x3c, !PT ;  /* 0x0000000209097212 */ /* 0x000fe200078e3cff */
[----:B------:R-:W-:Y:S06]  /*3050*/  @P3 BRA `(.L_x_57) ;  /* 0xfffffffc002c3947 */ /* 0x000fec000383ffff */
[----:B------:R-:W-:Y:S01]  /*3060*/  ULEA UR4, UR5, UR44, 0x3 ;  /* 0x0000002c05047291 */ /* 0x000fe2000f8e18ff */
[----:B------:R-:W-:-:S08]  /*3070*/  SHF.L.U32 R2, R12, 0x1f, RZ ;  /* 0x0000001f0c027819 */ /* 0x000fd000000006ff */
[----:B------:R-:W1:Y:S02]  /*3080*/  SYNCS.PHASECHK.TRANS64 P0, [UR4+0xd0], R2 ;  /* 0x0000d002ff0075a7 */ /* 0x000e640008001004 */
[----:B-1----:R-:W-:Y:S05]  /*3090*/  @P0 BRA `(.L_x_58) ;  /* 0x0000000000080947 */ /* 0x002fea0003800000 */
[----:B------:R-:W1:Y:S02]  /*30a0*/  SYNCS.PHASECHK.TRANS64.TRYWAIT P0, [UR4+0xd0], R2 ;  /* 0x0000d002ff0075a7 */ /* 0x000e640008001104 */
[----:B-1----:R-:W-:Y:S05]  /*30b0*/  @!P0 BRA `(.L_x_59) ;  /* 0x0000005400888947 */ /* 0x002fea0003800000 */
.L_x_58:
[----:B------:R-:W-:-:S04]  /*30c0*/  UIADD3 UR6, UPT, UPT, UR5, 0x1, URZ ;  /* 0x0000000105067890 */ /* 0x000fc8000fffe0ff */
[----:B------:R-:W-:-:S04]  /*30d0*/  UISETP.NE.AND UP0, UPT, UR6, 0x2, UPT ;  /* 0x000000020600788c */ /* 0x000fc8000bf05270 */
[----:B------:R-:W-:Y:S02]  /*30e0*/  USEL UR7, URZ, 0x1, UP0 ;  /* 0x00000001ff077887 */ /* 0x000fe40008000000 */
[----:B------:R-:W-:-:S04]  /*30f0*/  USEL UR6, UR6, URZ, UP0 ;  /* 0x000000ff06067287 */ /* 0x000fc80008000000 */
[----:B------:R-:W-:Y:S01]  /*3100*/  ULEA UR6, UR6, UR44, 0x3 ;  /* 0x0000002c06067291 */ /* 0x000fe2000f8e18ff */
[----:B-1----:R-:W-:-:S04]  /*3110*/  LOP3.LUT R2, R12, UR7, RZ, 0x3c, !PT ;  /* 0x000000070c027c12 */ /* 0x002fc8000f8e3cff */
[----:B------:R-:W-:-:S04]  /*3120*/  SHF.L.U32 R0, R2, 0x1f, RZ ;  /* 0x0000001f02007819 */ /* 0x000fc800000006ff */
[----:B------:R-:W1:Y:S02]  /*3130*/  SYNCS.PHASECHK.TRANS64 P0, [UR6+0xd0], R0 ;  /* 0x0000d000ff0075a7 */ /* 0x000e640008001006 */
[----:B-1----:R-:W-:Y:S05]  /*3140*/  @P0 EXIT ;  /* 0x000000000000094d */ /* 0x002fea0003800000 */
[----:B------:R-:W-:Y:S02]  /*3150*/  SHF.L.U32 R2, R2, 0x1f, RZ ;  /* 0x0000001f02027819 */ /* 0x000fe400000006ff */
[----:B------:R-:W-:-:S07]  /*3160*/  MOV R0, UR6 ;  /* 0x0000000600007c02 */ /* 0x000fce0008000f00 */
.L_x_60:
[----:B-1----:R1:W2:Y:S02]  /*3170*/  SYNCS.PHASECHK.TRANS64.TRYWAIT P0, [R0+URZ+0xd0], R2 ;  /* 0x0000d002000075a7 */ /* 0x0022a400080011ff */
[----:B--2---:R-:W-:Y:S05]  /*3180*/  @!P0 NANOSLEEP.SYNCS 0x989680 ;  /* 0x009896800000895d */ /* 0x004fea0003900000 */
[----:B------:R-:W2:Y:S02]  /*3190*/  @!P0 SYNCS.PHASECHK.TRANS64 P0, [R0+URZ+0xd0], R2 ;  /* 0x0000d002000085a7 */ /* 0x000ea400080010ff */
[----:B--2---:R-:W-:Y:S05]  /*31a0*/  @P0 EXIT ;  /* 0x000000000000094d */ /* 0x004fea0003800000 */
[----:B------:R-:W-:Y:S05]  /*31b0*/  BRA `(.L_x_60) ;  /* 0xfffffffc00ec7947 */ /* 0x000fea000383ffff */
.L_x_53:
[----:B------:R-:W-:Y:S05]  /*31c0*/  BRA.U UP5, `(.L_x_61) ;  /* 0x0000000d05d07547 */ /* 0x000fea000b800000 */
[----:B------:R-:W-:Y:S01]  /*31d0*/  UMOV UR4, 0x40 ;  /* 0x0000004000047882 */ /* 0x000fe20000000000 */
[----:B------:R-:W-:Y:S01]  /*31e0*/  NOP ;  /* 0x0000000000007918 */ /* 0x000fe20000000000 */
[----:B------:R-:W-:-:S03]  /*31f0*/  ULEA UR5, UR44, UR4, 0x18 ;  /* 0x000000042c057291 */ /* 0x000fc6000f8ec0ff */
[----:B------:R-:W-:Y:S02]  /*3200*/  UMOV UR4, 0x400 ;  /* 0x0000040000047882 */ /* 0x000fe40000000000 */
[----:B------:R-:W-:-:S04]  /*3210*/  ULEA UR44, UR44, UR4, 0x18 ;  /* 0x000000042c2c7291 */ /* 0x000fc8000f8ec0ff */
[----:B------:R-:W1:Y:S02]  /*3220*/  LDS.U8 R0, [UR5+0x1c] ;  /* 0x00001c05ff007984 */ /* 0x000e640008000000 */
[----:B-1----:R-:W-:-:S13]  /*3230*/  ISETP.NE.AND P0, PT, R0, RZ, PT ;  /* 0x000000ff0000720c */ /* 0x002fda0003f05270 */
[----:B------:R-:W-:Y:S05]  /*3240*/  @P0 BRA `(.L_x_62) ;  /* 0x0000000000580947 */ /* 0x000fea0003800000 */
[----:B------:R-:W-:-:S13]  /*3250*/  ELECT P0, URZ, PT ;  /* 0x0000000000ff782f */ /* 0x000fda0003800000 */
[----:B------:R-:W-:Y:S05]  /*3260*/  @!P0 BRA `(.L_x_63) ;  /* 0x0000000000608947 */ /* 0x000fea0003800000 */
[----:B------:R-:W-:Y:S01]  /*3270*/  UMOV UR4, 0x10 ;  /* 0x0000001000047882 */ /* 0x000fe20000000000 */
[----:B------:R-:W-:Y:S01]  /*3280*/  HFMA2 R0, -RZ, RZ, 0, 5.9604644775390625e-08 ;  /* 0x00000001ff007431 */ /* 0x000fe200000001ff */
[----:B------:R-:W-:-:S03]  /*3290*/  MOV R3, 0xffff ;  /* 0x0000ffff00037802 */ /* 0x000fc60000000f00 */
[----:B------:R-:W-:Y:S04]  /*32a0*/  DEPBAR.LE SB1, 0x36 ;  /* 0x00009d800000791a */ /* 0x000fe80000000000 */
[----:B------:R-:W1:Y:S02]  /*32b0*/  UTCATOMSWS.FIND_AND_SET.ALIGN UP0, UR4, UR4 ;  /* 0x00000004000475e3 */ /* 0x000e640008000800 */
[----:B-1----:R-:W-:Y:S01]  /*32c0*/  MOV R4, UR4 ;  /* 0x0000000400047c02 */ /* 0x002fe20008000f00 */
[----:B------:R-:W-:Y:S06]  /*32d0*/  BRA.U UP0, `(.L_x_64) ;  /* 0x0000000100187547 */ /* 0x000fec000b800000 */
.L_x_65:
[----:B------:R-:W-:Y:S05]  /*32e0*/  NANOSLEEP 0x64 ;  /* 0x000000640000795d */ /* 0x000fea0003800000 */
[----:B------:R-:W-:-:S05]  /*32f0*/  UMOV UR4, 0x10 ;  /* 0x0000001000047882 */ /* 0x000fca0000000000 */
[----:B------:R-:W-:Y:S04]  /*3300*/  DEPBAR.LE SB1, 0x36 ;  /* 0x00009d800000791a */ /* 0x000fe80000000000 */
[----:B------:R-:W1:Y:S02]  /*3310*/  UTCATOMSWS.FIND_AND_SET.ALIGN UP0, UR4, UR4 ;  /* 0x00000004000475e3 */ /* 0x000e640008000800 */
[----:B-1----:R-:W-:Y:S01]  /*3320*/  MOV R4, UR4 ;  /* 0x0000000400047c02 */ /* 0x002fe20008000f00 */
[----:B------:R-:W-:Y:S05]  /*3330*/  BRA.U !UP0, `(.L_x_65) ;  /* 0xfffffffd08e87547 */ /* 0x000fea000b83ffff */
.L_x_64:
[-C--:B------:R-:W-:Y:S02]  /*3340*/  SHF.L.U32 R3, R3, R4.reuse, RZ ;  /* 0x0000000403037219 */ /* 0x080fe400000006ff */
[----:B------:R-:W-:Y:S01]  /*3350*/  SHF.L.U32 R0, R0, R4, RZ ;  /* 0x0000000400007219 */ /* 0x000fe200000006ff */
[----:B------:R-:W-:Y:S02]  /*3360*/  IMAD.SHL.U32 R4, R4, 0x20, RZ ;  /* 0x0000002004047824 */ /* 0x000fe400078e00ff */
[----:B------:R1:W-:Y:S04]  /*3370*/  ATOMS.OR RZ, [UR5+0x14], R3 ;  /* 0x00001403ffff798c */ /* 0x0003e8000b000005 */
[----:B------:R1:W-:Y:S04]  /*3380*/  ATOMS.OR RZ, [UR5+0x18], R0 ;  /* 0x00001800ffff798c */ /* 0x0003e8000b000005 */
[----:B------:R1:W-:Y:S01]  /*3390*/  STS [UR44+0x170], R4 ;  /* 0x00017004ff007988 */ /* 0x0003e2000800082c */
[----:B------:R-:W-:Y:S05]  /*33a0*/  BRA `(.L_x_63) ;  /* 0x0000000000107947 */ /* 0x000fea0003800000 */
.L_x_62:
[----:B------:R-:W-:Y:S02]  /*33b0*/  MOV R0, 0xffffffff ;  /* 0xffffffff00007802 */ /* 0x000fe40000000f00 */
[----:B------:R-:W-:-:S03]  /*33c0*/  MOV R4, 0x33f0 ;  /* 0x000033f000047802 */ /* 0x000fc60000000f00 */
[----:B------:R1:W-:Y:S04]  /*33d0*/  STS [UR44+0x170], R0 ;  /* 0x00017000ff007988 */ /* 0x0003e8000800082c */
[----:B-1---5:R-:W-:Y:S05]  /*33e0*/  CALL.REL.NOINC `($__internal_1_$__cuda_sm10x_tcgen05_guardrail_trap_phase_invalid_during_alloc) ;  /* 0x00000058001c7944 */ /* 0x022fea0003c00000 */
.L_x_63:
[----:B------:R-:W-:Y:S05]  /*33f0*/  WARPSYNC.ALL ;  /* 0x0000000000007948 */ /* 0x000fea0003800000 */
[----:B------:R-:W2:Y:S01]  /*3400*/  S2UR UR4, SR_CgaCtaId ;  /* 0x00000000000479c3 */ /* 0x000ea20000008800 */
[----:B------:R-:W-:Y:S01]  /*3410*/  UMOV UR27, 0x400 ;  /* 0x00000400001b7882 */ /* 0x000fe20000000000 */
[----:B------:R-:W-:-:S06]  /*3420*/  NOP ;  /* 0x0000000000007918 */ /* 0x000fcc0000000000 */
[----:B------:R-:W-:Y:S06]  /*3430*/  BAR.ARV 0x6, 0xa0 ;  /* 0x0182800000007b1d */ /* 0x000fec0000002000 */
[----:B------:R-:W3:Y:S01]  /*3440*/  LDCU UR5, c[0x0][0x38c] ;  /* 0x00007180ff0577ac */ /* 0x000ee20008000800 */
[----:B------:R-:W-:Y:S01]  /*3450*/  LOP3.LUT R2, R2, 0xffff, RZ, 0xc0, !PT ;  /* 0x0000ffff02027812 */ /* 0x000fe200078ec0ff */
[----:B------:R-:W-:Y:S01]  /*3460*/  IMAD.MOV.U32 R11, RZ, RZ, 0x1 ;  /* 0x00000001ff0b7424 */ /* 0x000fe200078e00ff */
[----:B------:R-:W-:Y:S01]  /*3470*/  CS2R R8, SRZ ;  /* 0x0000000000087805 */ /* 0x000fe2000001ff00 */
[----:B------:R-:W4:Y:S01]  /*3480*/  LDCU UR7, c[0x0][0x38c] ;  /* 0x00007180ff0777ac */ /* 0x000f220008000800 */
[----:B------:R-:W-:Y:S01]  /*3490*/  R2UR UR28, R2 ;  /* 0x00000000021c72ca */ /* 0x000fe200000e0000 */
[----:B------:R-:W-:Y:S01]  /*34a0*/  IMAD.MOV.U32 R10, RZ, RZ, RZ ;  /* 0x000000ffff0a7224 */ /* 0x000fe200078e00ff */
[----:B------:R-:W-:Y:S01]  /*34b0*/  UMOV UR30, URZ ;  /* 0x000000ff001e7c82 */ /* 0x000fe20008000000 */
[----:B------:R-:W-:Y:S01]  /*34c0*/  UMOV UR23, URZ ;  /* 0x000000ff00177c82 */ /* 0x000fe20008000000 */
[----:B--2---:R-:W-:Y:S01]  /*34d0*/  ULEA UR27, UR4, UR27, 0x18 ;  /* 0x0000001b041b7291 */ /* 0x004fe2000f8ec0ff */
[----:B------:R-:W-:Y:S01]  /*34e0*/  UMOV UR38, 0x0 ;  /* 0x0000000000267882 */ /* 0x000fe20000000000 */
[----:B------:R-:W-:-:S02]  /*34f0*/  UMOV UR39, 0x41c0490 ;  /* 0x041c049000277882 */ /* 0x000fc40000000000 */
[----:B------:R-:W-:Y:S02]  /*3500*/  UIADD3 UR4, UPT, UPT, UR27, 0x7300, URZ ;  /* 0x000073001b047890 */ /* 0x000fe4000fffe0ff */
[----:B------:R-:W-:Y:S02]  /*3510*/  UIADD3 UR6, UPT, UPT, UR27, 0x19300, URZ ;  /* 0x000193001b067890 */ /* 0x000fe4000fffe0ff */
[----:B---3--:R-:W-:Y:S01]  /*3520*/  UIADD3 UR5, UPT, UPT, UR5, 0x3f, URZ ;  /* 0x0000003f05057890 */ /* 0x008fe2000fffe0ff */
[----:B-1----:R-:W1:Y:S01]  /*3530*/  LDS R0, [UR27+0x170] ;  /* 0x0001701bff007984 */ /* 0x002e620008000800 */
[----:B------:R-:W-:Y:S01]  /*3540*/  UMOV UR36, 0x0 ;  /* 0x0000000000247882 */ /* 0x000fe20000000000 */
[----:B------:R-:W-:Y:S01]  /*3550*/  UMOV UR37, 0x41c0490 ;  /* 0x041c049000257882 */ /* 0x000fe20000000000 */
[----:B------:R-:W-:Y:S02]  /*3560*/  USHF.R.S32.HI UR40, URZ, 0x1f, UR5 ;  /* 0x0000001fff287899 */ /* 0x000fe40008011405 */
[----:B----4-:R-:W-:-:S02]  /*3570*/  UISETP.GE.AND UP4, UPT, UR7, 0x1, UPT ;  /* 0x000000010700788c */ /* 0x010fc4000bf86270 */
[----:B------:R-:W-:Y:S02]  /*3580*/  ULEA.HI UR40, UR40, UR5, URZ, 0x6 ;  /* 0x0000000528287291 */ /* 0x000fe4000f8f30ff */
[----:B------:R-:W-:Y:S02]  /*3590*/  USHF.R.U32.HI UR5, URZ, 0x4, UR4 ;  /* 0x00000004ff057899 */ /* 0x000fe40008011604 */
[----:B------:R-:W-:Y:S02]  /*35a0*/  USHF.R.S32.HI UR40, URZ, 0x6, UR40 ;  /* 0x00000006ff287899 */ /* 0x000fe40008011428 */
[----:B------:R-:W-:Y:S02]  /*35b0*/  USHF.R.U32.HI UR4, URZ, 0x4, UR6 ;  /* 0x00000004ff047899 */ /* 0x000fe40008011606 */
[----:B------:R-:W-:Y:S02]  /*35c0*/  UISETP.LT.AND UP0, UPT, UR40, 0x1, UPT ;  /* 0x000000012800788c */ /* 0x000fe4000bf01270 */
[----:B------:R-:W-:-:S02]  /*35d0*/  ULOP3.LUT UR5, UR5, 0x3fff, URZ, 0xc0, !UPT ;  /* 0x00003fff05057892 */ /* 0x000fc4000f8ec0ff */
[----:B------:R-:W-:Y:S02]  /*35e0*/  ULOP3.LUT UR4, UR4, 0x3fff, URZ, 0xc0, !UPT ;  /* 0x00003fff04047892 */ /* 0x000fe4000f8ec0ff */
[----:B------:R-:W-:Y:S02]  /*35f0*/  USEL UR41, UR40, 0x1, !UP0 ;  /* 0x0000000128297887 */ /* 0x000fe4000c000000 */
[----:B------:R-:W-:Y:S02]  /*3600*/  ULOP3.LUT UR29, UR5, 0x10000, URZ, 0xfc, !UPT ;  /* 0x00010000051d7892 */ /* 0x000fe4000f8efcff */
[----:B------:R-:W-:Y:S02]  /*3610*/  ULOP3.LUT UR4, UR4, 0x10000, URZ, 0xfc, !UPT ;  /* 0x0001000004047892 */ /* 0x000fe4000f8efcff */
[----:B------:R-:W-:Y:S01]  /*3620*/  UIADD3 UR41, UPT, UPT, -UR41, URZ, URZ ;  /* 0x000000ff29297290 */ /* 0x000fe2000fffe1ff */
[----:B------:R-:W-:Y:S01]  /*3630*/  UMOV UR34, 0x0 ;  /* 0x0000000000227882 */ /* 0x000fe20000000000 */
[----:B------:R-:W-:Y:S01]  /*3640*/  UMOV UR35, 0x41c0490 ;  /* 0x041c049000237882 */ /* 0x000fe20000000000 */
[----:B------:R-:W-:Y:S01]  /*3650*/  UMOV UR32, 0x0 ;  /* 0x0000000000207882 */ /* 0x000fe20000000000 */
[----:B------:R-:W-:Y:S01]  /*3660*/  UMOV UR33, 0x41c0490 ;  /* 0x041c049000217882 */ /* 0x000fe20000000000 */
[----:B-1----:R-:W-:-:S15]  /*3670*/  R2UR UR42, R0 ;  /* 0x00000000002a72ca */ /* 0x002fde00000e0000 */
.L_x_72:
[----:B------:R-:W-:Y:S02]  /*3680*/  LEA R0, R10, UR27, 0x3 ;  /* 0x0000001b0a007c11 */ /* 0x000fe4000f8e18ff */
[----:B------:R-:W-:Y:S02]  /*3690*/  SHF.L.U32 R2, R9, 0x1f, RZ ;  /* 0x0000001f09027819 */ /* 0x000fe400000006ff */
[----:B------:R-:W-:Y:S01]  /*36a0*/  PLOP3.LUT P0, PT, PT, PT, UP4, 0x80, 0x8 ;  /* 0x000000000008781c */ /* 0x000fe20003f0f048 */
[----:B------:R-:W-:Y:S01]  /*36b0*/  VIADD R3, R0, 0xd0 ;  /* 0x000000d000037836 */ /* 0x000fe20000000000 */
[----:B-1----:R-:W1:Y:S02]  /*36c0*/  SYNCS.PHASECHK.TRANS64.TRYWAIT P1, [R0+URZ+0xc0], R2 ;  /* 0x0000c002000075a7 */ /* 0x002e6400080211ff */
[----:B-1-3--:R-:W-:Y:S09]  /*36d0*/  @!P1 BRA `(.L_x_66) ;  /* 0x0000005000189947 */ /* 0x00aff20003800000 */
.L_x_146:
[----:B------:R-:W-:Y:S01]  /*36e0*/  LEA R4, R10, UR27, 0x4 ;  /* 0x0000001b0a047c11 */ /* 0x000fe2000f8e20ff */
[----:B------:R-:W-:Y:S01]  /*36f0*/  @UP4 ULEA UR5, UR23, UR27, 0x3 ;  /* 0x0000001b17054291 */ /* 0x000fe2000f8e18ff */
[----:B------:R-:W-:Y:S01]  /*3700*/  PLOP3.LUT P2, PT, PT, PT, PT, 0x80, 0x8 ;  /* 0x000000000008781c */ /* 0x000fe20003f4f070 */
[----:B------:R-:W-:Y:S01]  /*3710*/  ULEA UR31, UR30, UR27, 0x3 ;  /* 0x0000001b1e1f7291 */ /* 0x000fe2000f8e18ff */
[----:B------:R-:W-:Y:S02]  /*3720*/  PRMT R3, RZ, 0x654, R3 ;  /* 0x00000654ff037816 */ /* 0x000fe40000000003 */
[----:B------:R-:W2:Y:S01]  /*3730*/  LDS.128 R4, [R4+0x150] ;  /* 0x0001500004047984 */ /* 0x000ea20000000c00 */
[----:B-1----:R-:W-:Y:S02]  /*3740*/  @P0 SHF.L.U32 R2, R8, 0x1f, RZ ;  /* 0x0000001f08020819 */ /* 0x002fe400000006ff */
[----:B------:R-:W-:Y:S01]  /*3750*/  SHF.L.U32 R0, R11, 0x1f, RZ ;  /* 0x0000001f0b007819 */ /* 0x000fe200000006ff */
[----:B------:R-:W-:Y:S01]  /*3760*/  @!PT LDS RZ, [RZ] ;  /* 0x00000000fffff984 */ /* 0x000fe20000000800 */
[----:B------:R-:W-:Y:S01]  /*3770*/  @!PT LDS RZ, [RZ] ;  /* 0x00000000fffff984 */ /* 0x000fe20000000800 */
[----:B------:R-:W-:Y:S01]  /*3780*/  @!PT LDS RZ, [RZ] ;  /* 0x00000000fffff984 */ /* 0x000fe20000000800 */
[----:B------:R-:W-:Y:S01]  /*3790*/  @!PT LDS RZ, [RZ] ;  /* 0x00000000fffff984 */ /* 0x000fe20000000800 */
[----:B------:R1:W-:Y:S06]  /*37a0*/  MEMBAR.ALL.CTA ;  /* 0x0000000000007992 */ /* 0x0003ec0000008000 */
[----:B-1----:R-:W1:Y:S02]  /*37b0*/  FENCE.VIEW.ASYNC.S ;  /* 0x00000000000073c6 */ /* 0x002e640000000000 */
[----:B-1----:R1:W-:Y:S01]  /*37c0*/  SYNCS.ARRIVE.TRANS64.RED.A1T0 RZ, [R3+URZ], RZ ;  /* 0x000000ff03ff79a7 */ /* 0x0023e200081004ff */
[----:B------:R1:W3:Y:S01]  /*37d0*/  @P0 SYNCS.PHASECHK.TRANS64.TRYWAIT P2, [UR5], R2 ;  /* 0x00000002ff0005a7 */ /* 0x0002e20008041105 */
[----:B------:R-:W-:Y:S01]  /*37e0*/  ULEA.HI UR5, UR30, UR30, URZ, 0x1 ;  /* 0x0000001e1e057291 */ /* 0x000fe2000f8f08ff */
[----:B--2---:R-:W-:-:S03]  /*37f0*/  LOP3.LUT P1, RZ, R6, 0x1, RZ, 0xc0, !PT ;  /* 0x0000000106ff7812 */ /* 0x004fc6000782c0ff */
[----:B------:R-:W-:Y:S02]  /*3800*/  ULOP3.LUT UR6, UR5, 0xffe, URZ, 0xc0, !UPT ;  /* 0x00000ffe05067892 */ /* 0x000fe4000f8ec0ff */
[----:B------:R-:W-:Y:S02]  /*3810*/  USHF.R.U32.HI UR22, URZ, 0x1, UR5 ;  /* 0x00000001ff167899 */ /* 0x000fe40008011605 */
[----:B------:R-:W-:Y:S02]  /*3820*/  UIADD3 UR5, UPT, UPT, -UR6, UR30, URZ ;  /* 0x0000001e06057290 */ /* 0x000fe4000fffe1ff */
[----:B------:R-:W-:-:S04]  /*3830*/  UIMAD UR22, UR22, 0x70, UR42 ;  /* 0x00000070161678a4 */ /* 0x000fc8000f8e022a */
[----:B------:R-:W-:Y:S01]  /*3840*/  ULEA UR22, UR5, UR22, 0x14 ;  /* 0x0000001605167291 */ /* 0x000fe2000f8ea0ff */
[----:B------:R-:W2:Y:S02]  /*3850*/  SYNCS.PHASECHK.TRANS64.TRYWAIT P0, [UR31+0x100], R0 ;  /* 0x00010000ff0075a7 */ /* 0x000ea4000800111f */
[----:B-123--:R-:W-:Y:S09]  /*3860*/  @!P0 BRA `(.L_x_67) ;  /* 0x0000004c00c88947 */ /* 0x00eff20003800000 */
.L_x_148:
[----:B------:R-:W-:Y:S01]  /*3870*/  IADD3 R10, PT, PT, R10, 0x1, RZ ;  /* 0x000000010a0a7810 */ /* 0x000fe20007ffe0ff */
[----:B------:R-:W-:Y:S06]  /*3880*/  BRA.U !UP4, `(.L_x_68) ;  /* 0x000000010cc07547 */ /* 0x000fec000b800000 */
[----:B------:R-:W-:Y:S01]  /*3890*/  UPLOP3.LUT UP2, UPT, UPT, UPT, UPT, 0x40, 0x4 ;  /* 0x000000000004789c */ /* 0x000fe20003f4e870 */
[----:B------:R-:W-:Y:S01]  /*38a0*/  UMOV UR25, UR41 ;  /* 0x0000002900197c82 */ /* 0x000fe20008000000 */
[----:B------:R-:W-:Y:S01]  /*38b0*/  UMOV UR24, UR40 ;  /* 0x0000002800187c82 */ /* 0x000fe20008000000 */
[----:B------:R-:W-:-:S08]  /*38c0*/  UMOV UR5, UR23 ;  /* 0x0000001700057c82 */ /* 0x000fd00008000000 */
.L_x_71:
[----:B------:R-:W-:Y:S02]  /*38d0*/  UIADD3 UR25, UPT, UPT, UR25, 0x1, URZ ;  /* 0x0000000119197890 */ /* 0x000fe4000fffe0ff */
[----:B--2---:R-:W-:Y:S02]  /*38e0*/  ULEA UR7, UR5, UR27, 0x3 ;  /* 0x0000001b05077291 */ /* 0x004fe4000f8e18ff */
[----:B------:R-:W-:Y:S01]  /*38f0*/  UISETP.NE.AND UP3, UPT, UR25, URZ, UPT ;  /* 0x000000ff1900728c */ /* 0x000fe2000bf65270 */
[----:B---3--:R-:W-:Y:S10]  /*3900*/  @P2 BRA `(.L_x_69) ;  /* 0x00000000000c2947 */ /* 0x008ff40003800000 */
[----:B-1----:R-:W-:Y:S04]  /*3910*/  SHF.L.U32 R2, R8, 0x1f, RZ ;  /* 0x0000001f08027819 */ /* 0x002fe800000006ff */
[----:B------:R-:W1:Y:S02]  /*3920*/  SYNCS.PHASECHK.TRANS64.TRYWAIT P0, [UR7], R2 ;  /* 0x00000002ff0075a7 */ /* 0x000e640008001107 */
[----:B-1----:R-:W-:Y:S05]  /*3930*/  @!P0 BRA `(.L_x_70) ;  /* 0x0000004c00ac8947 */ /* 0x002fea0003800000 */
.L_x_69:
[----:B------:R-:W-:Y:S01]  /*3940*/  UISETP.NE.AND UP0, UPT, UR24, 0x1, UPT ;  /* 0x000000011800788c */ /* 0x000fe2000bf05270 */
[----:B------:R-:W-:Y:S01]  /*3950*/  PLOP3.LUT P2, PT, PT, PT, PT, 0x80, 0x8 ;  /* 0x000000000008781c */ /* 0x000fe20003f4f070 */
[----:B------:R-:W-:Y:S02]  /*3960*/  UIADD3 UR6, UPT, UPT, UR5, 0x1, URZ ;  /* 0x0000000105067890 */ /* 0x000fe4000fffe0ff */
[----:B------:R-:W-:Y:S02]  /*3970*/  UIADD3 UR26, UPT, UPT, UR7, 0x48, URZ ;  /* 0x00000048071a7890 */ /* 0x000fe4000fffe0ff */
[----:B------:R-:W-:Y:S01]  /*3980*/  UISETP.NE.AND UP1, UPT, UR6, 0x9, UPT ;  /* 0x000000090600788c */ /* 0x000fe2000bf25270 */
[----:B------:R-:W-:Y:S01]  /*3990*/  PLOP3.LUT P0, PT, PT, PT, UP0, 0x80, 0x8 ;  /* 0x000000000008781c */ /* 0x000fe20003f0f008 */
[----:B------:R-:W-:Y:S02]  /*39a0*/  UIADD3 UR24, UPT, UPT, UR24, -0x1, URZ ;  /* 0xffffffff18187890 */ /* 0x000fe4000fffe0ff */
[----:B------:R-:W-:Y:S02]  /*39b0*/  USEL UR8, URZ, 0x1, UP1 ;  /* 0x00000001ff087887 */ /* 0x000fe40008800000 */
[----:B------:R-:W-:Y:S01]  /*39c0*/  USEL UR23, UR6, URZ, UP1 ;  /* 0x000000ff06177287 */ /* 0x000fe20008800000 */
[----:B------:R-:W-:Y:S01]  /*39d0*/  UMOV UR7, 0x40004040 ;  /* 0x4000404000077882 */ /* 0x000fe20000000000 */
[----:B------:R-:W-:Y:S02]  /*39e0*/  UMOV UR9, 0x40004040 ;  /* 0x4000404000097882 */ /* 0x000fe40000000000 */
[----:B------:R-:W-:Y:S01]  /*39f0*/  @UP0 ULEA UR6, UR23, UR27, 0x3 ;  /* 0x0000001b17060291 */ /* 0x000fe2000f8e18ff */
[----:B------:R-:W-:Y:S01]  /*3a00*/  LOP3.LUT R8, R8, UR8, RZ, 0x3c, !PT ;  /* 0x0000000808087c12 */ /* 0x000fe2000f8e3cff */
[----:B------:R-:W-:Y:S01]  /*3a10*/  ULEA UR8, UR5, UR29, 0x9 ;  /* 0x0000001d05087291 */ /* 0x000fe2000f8e48ff */
[----:B------:R-:W-:Y:S02]  /*3a20*/  UMOV UR21, 0x40004040 ;  /* 0x4000404000157882 */ /* 0x000fe40000000000 */
[----:B-1----:R-:W-:Y:S01]  /*3a30*/  @P0 SHF.L.U32 R0, R8, 0x1f, RZ ;  /* 0x0000001f08000819 */ /* 0x002fe200000006ff */
[----:B------:R-:W-:Y:S02]  /*3a40*/  UIADD3 UR18, UPT, UPT, UR8, 0x2, URZ ;  /* 0x0000000208127890 */ /* 0x000fe4000fffe0ff */
[----:B------:R-:W-:Y:S01]  /*3a50*/  UIADD3 UR14, UPT, UPT, UR8, 0x4, URZ ;  /* 0x00000004080e7890 */ /* 0x000fe2000fffe0ff */
[----:B------:R2:W3:Y:S01]  /*3a60*/  @P0 SYNCS.PHASECHK.TRANS64.TRYWAIT P2, [UR6], R0 ;  /* 0x00000000ff0005a7 */ /* 0x0004e20008041106 */
[----:B------:R-:W-:Y:S02]  /*3a70*/  UIMAD UR6, UR5, 0x380, UR4 ;  /* 0x00000380050678a4 */ /* 0x000fe4000f8e0204 */
[----:B------:R-:W-:Y:S02]  /*3a80*/  UIADD3 UR10, UPT, UPT, UR8, 0x6, URZ ;  /* 0x00000006080a7890 */ /* 0x000fe4000fffe0ff */
[----:B------:R-:W-:Y:S02]  /*3a90*/  UIADD3 UR20, UPT, UPT, UR6, 0x2, URZ ;  /* 0x0000000206147890 */ /* 0x000fe4000fffe0ff */
[----:B------:R-:W-:Y:S02]  /*3aa0*/  UIADD3 UR16, UPT, UPT, UR6, 0x4, URZ ;  /* 0x0000000406107890 */ /* 0x000fe4000fffe0ff */
[----:B------:R-:W-:Y:S01]  /*3ab0*/  UIADD3 UR12, UPT, UPT, UR6, 0x6, URZ ;  /* 0x00000006060c7890 */ /* 0x000fe2000fffe0ff */
[----:B------:R2:W-:Y:S01]  /*3ac0*/  UTCHMMA gdesc[UR8], gdesc[UR6], tmem[UR22], tmem[UR38], idesc[UR39], UP2 ;  /* 0x00ff2606080075ea */ /* 0x0005e20009000016 */
[----:B------:R-:W-:Y:S01]  /*3ad0*/  UPLOP3.LUT UP2, UPT, UPT, UPT, UPT, 0x80, 0x8 ;  /* 0x000000000008789c */ /* 0x000fe20003f4f070 */
[----:B------:R-:W-:Y:S01]  /*3ae0*/  UMOV UR19, 0x40004040 ;  /* 0x4000404000137882 */ /* 0x000fe20000000000 */
[----:B------:R-:W-:Y:S01]  /*3af0*/  UMOV UR17, 0x40004040 ;  /* 0x4000404000117882 */ /* 0x000fe20000000000 */
[----:B------:R2:W-:Y:S01]  /*3b00*/  UTCHMMA gdesc[UR18], gdesc[UR20], tmem[UR22], tmem[UR36], idesc[UR37], UPT ;  /* 0x00ff2414120075ea */ /* 0x0005e2000b800016 */
[----:B------:R-:W-:Y:S01]  /*3b10*/  UMOV UR15, 0x40004040 ;  /* 0x40004040000f7882 */ /* 0x000fe20000000000 */
[----:B------:R-:W-:Y:S01]  /*3b20*/  UMOV UR13, 0x40004040 ;  /* 0x40004040000d7882 */ /* 0x000fe20000000000 */
[----:B------:R-:W-:Y:S01]  /*3b30*/  UMOV UR11, 0x40004040 ;  /* 0x40004040000b7882 */ /* 0x000fe20000000000 */
[----:B------:R2:W-:Y:S01]  /*3b40*/  UTCHMMA gdesc[UR14], gdesc[UR16], tmem[UR22], tmem[UR34], idesc[UR35], UPT ;  /* 0x00ff22100e0075ea */ /* 0x0005e2000b800016 */
[----:B------:R2:W-:Y:S01]  /*3b50*/  UTCHMMA gdesc[UR10], gdesc[UR12], tmem[UR22], tmem[UR32], idesc[UR33], UPT ;  /* 0x00ff200c0a0075ea */ /* 0x0005e2000b800016 */
[----:B------:R2:W-:Y:S01]  /*3b60*/  UTCBAR.MULTICAST [UR26], URZ, UR28 ;  /* 0x000000ff1a0073e9 */ /* 0x0005e2000800081c */
[----:B------:R-:W-:Y:S01]  /*3b70*/  UMOV UR5, UR23 ;  /* 0x0000001700057c82 */ /* 0x000fe20008000000 */
[----:B------:R-:W-:Y:S05]  /*3b80*/  BRA.U UP3, `(.L_x_71) ;  /* 0xfffffffd03507547 */ /* 0x000fea000b83ffff */
.L_x_68:
[----:B------:R-:W-:Y:S01]  /*3b90*/  UIADD3 UR5, UPT, UPT, UR30, 0x1, URZ ;  /* 0x000000011e057890 */ /* 0x000fe2000fffe0ff */
[C---:B------:R-:W-:Y:S01]  /*3ba0*/  ISETP.NE.AND P0, PT, R10.reuse, 0x2, PT ;  /* 0x000000020a00780c */ /* 0x040fe20003f05270 */
[----:B--2---:R-:W-:Y:S02]  /*3bb0*/  UIADD3 UR6, UPT, UPT, UR31, 0xe0, URZ ;  /* 0x000000e01f067890 */ /* 0x004fe4000fffe0ff */
[----:B------:R-:W-:Y:S01]  /*3bc0*/  UISETP.NE.AND UP0, UPT, UR5, 0x4, UPT ;  /* 0x000000040500788c */ /* 0x000fe2000bf05270 */
[----:B-1----:R-:W-:Y:S02]  /*3bd0*/  SEL R0, RZ, 0x1, P0 ;  /* 0x00000001ff007807 */ /* 0x002fe40000000000 */
[----:B------:R-:W-:Y:S01]  /*3be0*/  SEL R10, R10, RZ, P0 ;  /* 0x000000ff0a0a7207 */ /* 0x000fe20000000000 */
[----:B------:R-:W-:Y:S01]  /*3bf0*/  USEL UR7, URZ, 0x1, UP0 ;  /* 0x00000001ff077887 */ /* 0x000fe20008000000 */
[----:B------:R-:W-:Y:S01]  /*3c00*/  LOP3.LUT R9, R9, R0, RZ, 0x3c, !PT ;  /* 0x0000000009097212 */ /* 0x000fe200078e3cff */
[----:B------:R-:W-:Y:S01]  /*3c10*/  USEL UR30, UR5, URZ, UP0 ;  /* 0x000000ff051e7287 */ /* 0x000fe20008000000 */
[----:B------:R1:W-:Y:S03]  /*3c20*/  UTCBAR [UR6], URZ ;  /* 0x000000ff060073e9 */ /* 0x0003e600080000ff */
[----:B------:R-:W-:Y:S01]  /*3c30*/  LOP3.LUT R11, R11, UR7, RZ, 0x3c, !PT ;  /* 0x000000070b0b7c12 */ /* 0x000fe2000f8e3cff */
[----:B------:R-:W-:Y:S07]  /*3c40*/  @P1 BRA `(.L_x_72) ;  /* 0xfffffff8008c1947 */ /* 0x000fee000383ffff */
[----:B------:R-:W2:Y:S01]  /*3c50*/  S2UR UR8, SR_CgaCtaId ;  /* 0x00000000000879c3 */ /* 0x000ea20000008800 */
[----:B------:R-:W-:Y:S01]  /*3c60*/  ELECT P0, URZ, PT ;  /* 0x0000000000ff782f */ /* 0x000fe20003800000 */
[----:B------:R-:W-:Y:S01]  /*3c70*/  IMAD.MOV.U32 R0, RZ, RZ, 0x1 ;  /* 0x00000001ff007424 */ /* 0x000fe200078e00ff */
[----:B------:R-:W-:Y:S01]  /*3c80*/  UIADD3 UR27, UPT, UPT, UR27, 0x100, URZ ;  /* 0x000001001b1b7890 */ /* 0x000fe2000fffe0ff */
[----:B------:R-:W-:Y:S01]  /*3c90*/  SHF.L.U32 R2, R11, 0x1f, RZ ;  /* 0x0000001f0b027819 */ /* 0x000fe200000006ff */
[----:B------:R-:W-:-:S03]  /*3ca0*/  UMOV UR4, 0x40 ;  /* 0x0000004000047882 */ /* 0x000fc60000000000 */
[----:B------:R-:W-:Y:S01]  /*3cb0*/  UVIRTCOUNT.DEALLOC.SMPOOL 0x80 ;  /* 0x000000800000784c */ /* 0x000fe20000000000 */
[----:B--2---:R-:W-:Y:S02]  /*3cc0*/  ULEA UR8, UR8, UR4, 0x18 ;  /* 0x0000000408087291 */ /* 0x004fe4000f8ec0ff */
[----:B------:R-:W-:-:S07]  /*3cd0*/  ULEA UR4, UR30, UR27, 0x3 ;  /* 0x0000001b1e047291 */ /* 0x000fce000f8e18ff */
[----:B------:R2:W-:Y:S02]  /*3ce0*/  @P0 STS.U8 [UR8+0x1c], R0 ;  /* 0x00001c00ff000988 */ /* 0x0005e40008000008 */
[----:B------:R-:W4:Y:S02]  /*3cf0*/  SYNCS.PHASECHK.TRANS64.TRYWAIT P0, [UR4], R2 ;  /* 0x00000002ff0075a7 */ /* 0x000f240008001104 */
[----:B--2-4-:R-:W-:Y:S05]  /*3d00*/  @!P0 BRA `(.L_x_73) ;  /* 0x0000004800d08947 */ /* 0x014fea0003800000 */
.L_x_151:
[----:B------:R-:W-:-:S04]  /*3d10*/  UIADD3 UR4, UPT, UPT, UR30, 0x1, URZ ;  /* 0x000000011e047890 */ /* 0x000fc8000fffe0ff */
[----:B------:R-:W-:-:S04]  /*3d20*/  UISETP.NE.AND UP0, UPT, UR4, 0x4, UPT ;  /* 0x000000040400788c */ /* 0x000fc8000bf05270 */
[----:B-1----:R-:W-:Y:S02]  /*3d30*/  USEL UR6, URZ, 0x1, UP0 ;  /* 0x00000001ff067887 */ /* 0x002fe40008000000 */
[----:B------:R-:W-:-:S04]  /*3d40*/  USEL UR4, UR4, URZ, UP0 ;  /* 0x000000ff04047287 */ /* 0x000fc80008000000 */
[----:B------:R-:W-:Y:S01]  /*3d50*/  ULEA UR5, UR4, UR27, 0x3 ;  /* 0x0000001b04057291 */ /* 0x000fe2000f8e18ff */
[----:B--2---:R-:W-:-:S04]  /*3d60*/  LOP3.LUT R2, R11, UR6, RZ, 0x3c, !PT ;  /* 0x000000060b027c12 */ /* 0x004fc8000f8e3cff */
[----:B------:R-:W-:-:S04]  /*3d70*/  SHF.L.U32 R3, R2, 0x1f, RZ ;  /* 0x0000001f02037819 */ /* 0x000fc800000006ff */
[----:B------:R-:W1:Y:S02]  /*3d80*/  SYNCS.PHASECHK.TRANS64.TRYWAIT P0, [UR5], R3 ;  /* 0x00000003ff0075a7 */ /* 0x000e640008001105 */
[----:B-1----:R-:W-:Y:S05]  /*3d90*/  @!P0 BRA `(.L_x_74) ;  /* 0x0000004800c48947 */ /* 0x002fea0003800000 */
.L_x_153:
        /* <DEDUP_REMOVED lines=9> */
.L_x_155:
[----:B------:R-:W-:-:S04]  /*3e30*/  UIADD3 UR4, UPT, UPT, UR4, 0x1, URZ ;  /* 0x0000000104047890 */ /* 0x000fc8000fffe0ff */
[----:B------:R-:W-:-:S04]  /*3e40*/  UISETP.NE.AND UP0, UPT, UR4, 0x4, UPT ;  /* 0x000000040400788c */ /* 0x000fc8000bf05270 */
[----:B------:R-:W-:Y:S02]  /*3e50*/  USEL UR5, URZ, 0x1, UP0 ;  /* 0x00000001ff057887 */ /* 0x000fe40008000000 */
[----:B------:R-:W-:-:S04]  /*3e60*/  USEL UR4, UR4, URZ, UP0 ;  /* 0x000000ff04047287 */ /* 0x000fc80008000000 */
[----:B------:R-:W-:Y:S01]  /*3e70*/  ULEA UR4, UR4, UR27, 0x3 ;  /* 0x0000001b04047291 */ /* 0x000fe2000f8e18ff */
[----:B------:R-:W-:-:S04]  /*3e80*/  LOP3.LUT R2, R2, UR5, RZ, 0x3c, !PT ;  /* 0x0000000502027c12 */ /* 0x000fc8000f8e3cff */
[----:B------:R-:W-:-:S04]  /*3e90*/  SHF.L.U32 R2, R2, 0x1f, RZ ;  /* 0x0000001f02027819 */ /* 0x000fc800000006ff */
[----:B------:R-:W2:Y:S02]  /*3ea0*/  SYNCS.PHASECHK.TRANS64.TRYWAIT P0, [UR4], R2 ;  /* 0x00000002ff0075a7 */ /* 0x000ea40008001104 */
[----:B--2---:R-:W-:Y:S05]  /*3eb0*/  @!P0 BRA `(.L_x_76) ;  /* 0x0000004800ac8947 */ /* 0x004fea0003800000 */
.L_x_157:
[----:B------:R-:W-:Y:S01]  /*3ec0*/  NOP ;  /* 0x0000000000007918 */ /* 0x000fe20000000000 */
[----:B-1----:R-:W1:Y:S01]  /*3ed0*/  LDS R0, [UR8+0x14] ;  /* 0x00001408ff007984 */ /* 0x002e620008000800 */
[----:B------:R-:W-:Y:S01]  /*3ee0*/  ULOP3.LUT UR4, UR42, 0xffff, URZ, 0xc0, !UPT ;  /* 0x0000ffff2a047892 */ /* 0x000fe2000f8ec0ff */
[----:B------:R-:W-:Y:S01]  /*3ef0*/  UMOV UR5, 0xffff ;  /* 0x0000ffff00057882 */ /* 0x000fe20000000000 */
[----:B------:R-:W-:Y:S02]  /*3f00*/  UMOV UR6, 0x1 ;  /* 0x0000000100067882 */ /* 0x000fe40000000000 */
[----:B------:R-:W-:-:S04]  /*3f10*/  USHF.R.U32.HI UR4, URZ, 0x5, UR4 ;  /* 0x00000005ff047899 */ /* 0x000fc80008011604 */
[----:B------:R-:W-:Y:S02]  /*3f20*/  USHF.L.U32 UR5, UR5, UR4, URZ ;  /* 0x0000000405057299 */ /* 0x000fe400080006ff */
[----:B------:R-:W-:-:S04]  /*3f30*/  USHF.L.U32 UR4, UR6, UR4, URZ ;  /* 0x0000000406047299 */ /* 0x000fc800080006ff */
[----:B-1----:R-:W-:-:S04]  /*3f40*/  LOP3.LUT R0, R0, UR5, RZ, 0xc0, !PT ;  /* 0x0000000500007c12 */ /* 0x002fc8000f8ec0ff */
[----:B------:R-:W-:-:S13]  /*3f50*/  ISETP.NE.AND P0, PT, R0, UR5, PT ;  /* 0x0000000500007c0c */ /* 0x000fda000bf05270 */
[----:B------:R-:W-:Y:S05]  /*3f60*/  @P0 BRA `(.L_x_77) ;  /* 0x0000000000580947 */ /* 0x000fea0003800000 */
[----:B------:R-:W1:Y:S02]  /*3f70*/  LDS R0, [UR8+0x18] ;  /* 0x00001808ff007984 */ /* 0x000e640008000800 */
[----:B-1----:R-:W-:-:S04]  /*3f80*/  LOP3.LUT R0, R0, UR4, RZ, 0xc0, !PT ;  /* 0x0000000400007c12 */ /* 0x002fc8000f8ec0ff */
[----:B------:R-:W-:-:S13]  /*3f90*/  ISETP.NE.AND P0, PT, R0, UR4, PT ;  /* 0x0000000400007c0c */ /* 0x000fda000bf05270 */
[----:B------:R-:W-:Y:S05]  /*3fa0*/  @P0 BRA `(.L_x_78) ;  /* 0x00000000003c0947 */ /* 0x000fea0003800000 */
[----:B------:R-:W1:Y:S01]  /*3fb0*/  S2R R2, SR_LANEID ;  /* 0x0000000000027919 */ /* 0x000e620000000000 */
[----:B------:R-:W-:-:S06]  /*3fc0*/  ULOP3.LUT UR5, URZ, UR5, URZ, 0x33, !UPT ;  /* 0x00000005ff057292 */ /* 0x000fcc000f8e33ff */
[----:B------:R-:W-:-:S04]  /*3fd0*/  IMAD.U32 R0, RZ, RZ, UR5 ;  /* 0x00000005ff007e24 */ /* 0x000fc8000f8e00ff */
[----:B------:R2:W4:Y:S02]  /*3fe0*/  REDUX UR7, R0 ;  /* 0x00000000000773c4 */ /* 0x0005240000000000 */
[----:B------:R1:W-:Y:S01]  /*3ff0*/  UTCATOMSWS.AND URZ, UR5 ;  /* 0x0000000500ff79e3 */ /* 0x0003e20008000000 */
[----:B--2---:R-:W-:Y:S01]  /*4000*/  LOP3.LUT R0, RZ, UR4, RZ, 0x33, !PT ;  /* 0x00000004ff007c12 */ /* 0x004fe2000f8e33ff */
[----:B------:R-:W-:Y:S02]  /*4010*/  VOTEU.ANY UR4, UPT, PT ;  /* 0x0000000000047886 */ /* 0x000fe400038e0100 */
[----:B------:R-:W-:Y:S02]  /*4020*/  UFLO.U32 UR4, UR4 ;  /* 0x00000004000472bd */ /* 0x000fe400080e0000 */
[----:B------:R-:W2:Y:S04]  /*4030*/  REDUX UR6, R0 ;  /* 0x00000000000673c4 */ /* 0x000ea80000000000 */
[----:B-1----:R-:W-:-:S02]  /*4040*/  ISETP.EQ.U32.AND P0, PT, R2, UR4, PT ;  /* 0x0000000402007c0c */ /* 0x002fc4000bf02070 */
[----:B----4-:R-:W-:-:S11]  /*4050*/  MOV R2, UR7 ;  /* 0x0000000700027c02 */ /* 0x010fd60008000f00 */
[----:B------:R1:W-:Y:S01]  /*4060*/  @P0 ATOMS.AND RZ, [UR8+0x14], R2 ;  /* 0x00001402ffff098c */ /* 0x0003e2000a800008 */
[----:B--2---:R-:W-:-:S05]  /*4070*/  IMAD.U32 R0, RZ, RZ, UR6 ;  /* 0x00000006ff007e24 */ /* 0x004fca000f8e00ff */
[----:B------:R1:W-:Y:S01]  /*4080*/  @P0 ATOMS.AND RZ, [UR8+0x18], R0 ;  /* 0x00001800ffff098c */ /* 0x0003e2000a800008 */
[----:B------:R-:W-:Y:S05]  /*4090*/  BRA `(.L_x_79) ;  /* 0x0000000000147947 */ /* 0x000fea0003800000 */
.L_x_78:
[----:B------:R-:W-:Y:S02]  /*40a0*/  MOV R2, 0x40c0 ;  /* 0x000040c000027802 */ /* 0x000fe40000000f00 */
[----:B---3-5:R-:W-:Y:S05]  /*40b0*/  CALL.REL.NOINC `($__internal_0_$__cuda_sm10x_tcgen05_guardrail_trap_col_being_dealloced_not_returned_by_alloc) ;  /* 0x0000004800dc7944 */ /* 0x028fea0003c00000 */
[----:B------:R-:W-:Y:S05]  /*40c0*/  BRA `(.L_x_79) ;  /* 0x0000000000087947 */ /* 0x000fea0003800000 */
.L_x_77:
[----:B------:R-:W-:Y:S02]  /*40d0*/  MOV R2, 0x40f0 ;  /* 0x000040f000027802 */ /* 0x000fe40000000f00 */
[----:B---3-5:R-:W-:Y:S05]  /*40e0*/  CALL.REL.NOINC `($__internal_2_$__cuda_sm10x_tcgen05_guardrail_trap_unallocated_columns_being_dealloced) ;  /* 0x0000004800e87944 */ /* 0x028fea0003c00000 */
.L_x_79:
[----:B------:R-:W-:Y:S01]  /*40f0*/  NOP ;  /* 0x0000000000007918 */ /* 0x000fe20000000000 */
[----:B------:R-:W-:Y:S05]  /*4100*/  EXIT ;  /* 0x000000000000794d */ /* 0x000fea0003800000 */
.L_x_61:
[----:B------:R-:W-:-:S09]  /*4110*/  UISETP.NE.OR UP0, UPT, UR20, 0x3, !UP3 ;  /* 0x000000031400788c */ /* 0x000fd2000df05670 */
[----:B------:R-:W-:Y:S05]  /*4120*/  BRA.U UP0, `(.L_x_80) ;  /* 0x0000000d00f47547 */ /* 0x000fea000b800000 */
[----:B------:R-:W1:Y:S01]  /*4130*/  LDCU.64 UR4, c[0x0][0x888] ;  /* 0x00011100ff0477ac */ /* 0x000e620008000a00 */
[----:B------:R-:W2:Y:S01]  /*4140*/  LDC.64 R12, c[0x0][0x348] ;  /* 0x0000d200ff0c7b82 */ /* 0x000ea20000000a00 */
[----:B------:R-:W-:Y:S02]  /*4150*/  HFMA2 R9, -RZ, RZ, 0, 0 ;  /* 0x00000000ff097431 */ /* 0x000fe400000001ff */
[----:B------:R-:W-:Y:S01]  /*4160*/  IMAD.MOV.U32 R11, RZ, RZ, 0x1 ;  /* 0x00000001ff0b7424 */ /* 0x000fe200078e00ff */
[----:B------:R-:W3:Y:S01]  /*4170*/  LDCU UR43, c[0x0][0x370] ;  /* 0x00006e00ff2b77ac */ /* 0x000ee20008000800 */
[----:B------:R-:W-:Y:S01]  /*4180*/  IMAD.MOV.U32 R10, RZ, RZ, RZ ;  /* 0x000000ffff0a7224 */ /* 0x000fe200078e00ff */
[----:B------:R-:W-:Y:S01]  /*4190*/  MOV R8, 0x3800 ;  /* 0x0000380000087802 */ /* 0x000fe20000000f00 */
[----:B------:R-:W3:Y:S01]  /*41a0*/  LDCU.128 UR52, c[0x0][0xb10] ;  /* 0x00016200ff3477ac */ /* 0x000ee20008000c00 */
[----:B------:R-:W4:Y:S01]  /*41b0*/  LDCU UR37, c[0x0][0x374] ;  /* 0x00006e80ff2577ac */ /* 0x000f220008000800 */
[----:B------:R-:W4:Y:S01]  /*41c0*/  LDCU.64 UR40, c[0x0][0x890] ;  /* 0x00011200ff2877ac */ /* 0x000f220008000a00 */
[----:B-1----:R-:W-:Y:S01]  /*41d0*/  UISETP.NE.U32.AND UP0, UPT, UR4, URZ, UPT ;  /* 0x000000ff0400728c */ /* 0x002fe2000bf05070 */
[----:B------:R-:W1:Y:S01]  /*41e0*/  LDCU UR15, c[0x0][0xb0c] ;  /* 0x00016180ff0f77ac */ /* 0x000e620008000800 */
[----:B------:R-:W2:Y:S01]  /*41f0*/  LDCU UR50, c[0x0][0xb20] ;  /* 0x00016400ff3277ac */ /* 0x000ea20008000800 */
[----:B------:R-:W2:Y:S01]  /*4200*/  LDCU UR4, c[0x0][0xb30] ;  /* 0x00016600ff0477ac */ /* 0x000ea20008000800 */
[----:B---3--:R-:W-:-:S02]  /*4210*/  UIMAD.WIDE.U32 UR8, UR43, UR52, URZ ;  /* 0x000000342b0872a5 */ /* 0x008fc4000f8e00ff */
[----:B----4-:R-:W-:Y:S02]  /*4220*/  UIMAD.WIDE.U32 UR10, UR37, UR55, URZ ;  /* 0x00000037250a72a5 */ /* 0x010fe4000f8e00ff */
[----:B------:R-:W-:Y:S02]  /*4230*/  UISETP.NE.U32.AND UP6, UPT, UR40, URZ, UPT ;  /* 0x000000ff2800728c */ /* 0x000fe4000bfc5070 */
[----:B------:R-:W-:Y:S01]  /*4240*/  UISETP.NE.AND.EX UP5, UPT, UR5, URZ, UPT, UP0 ;  /* 0x000000ff0500728c */ /* 0x000fe2000bfa5300 */
[----:B------:R-:W-:Y:S01]  /*4250*/  UMOV UR6, 0x400 ;  /* 0x0000040000067882 */ /* 0x000fe20000000000 */
[----:B------:R-:W-:Y:S01]  /*4260*/  UISETP.NE.AND UP0, UPT, UR42, 0x1, UPT ;  /* 0x000000012a00788c */ /* 0x000fe2000bf05270 */
[----:B------:R-:W-:Y:S01]  /*4270*/  UMOV UR8, UR9 ;  /* 0x0000000900087c82 */ /* 0x000fe20008000000 */
[----:B------:R-:W-:Y:S01]  /*4280*/  UMOV UR45, UR11 ;  /* 0x0000000b002d7c82 */ /* 0x000fe20008000000 */
[----:B------:R-:W-:Y:S02]  /*4290*/  USEL UR49, URZ, 0x1, UP4 ;  /* 0x00000001ff317887 */ /* 0x000fe4000a000000 */
[----:B-1----:R-:W-:Y:S01]  /*42a0*/  UISETP.NE.AND UP0, UPT, UR15, 0x1, UPT ;  /* 0x000000010f00788c */ /* 0x002fe2000bf05270 */
[----:B------:R-:W-:Y:S01]  /*42b0*/  UMOV UR21, URZ ;  /* 0x000000ff00157c82 */ /* 0x000fe20008000000 */
[----:B------:R-:W-:-:S02]  /*42c0*/  UPLOP3.LUT UP1, UPT, UPT, UPT, UPT, 0x40, 0x4 ;  /* 0x000000000004789c */ /* 0x000fc40003f2e870 */
[----:B------:R-:W-:Y:S01]  /*42d0*/  UISETP.GE.AND UP3, UPT, UR42, 0x1, UPT ;  /* 0x000000012a00788c */ /* 0x000fe2000bf66270 */
[----:B------:R-:W1:Y:S01]  /*42e0*/  LDCU.64 UR22, c[0x0][0xb28] ;  /* 0x00016500ff1677ac */ /* 0x000e620008000a00 */
[----:B------:R-:W-:Y:S02]  /*42f0*/  ULEA UR6, UR44, UR6, 0x18 ;  /* 0x000000062c067291 */ /* 0x000fe4000f8ec0ff */
[----:B------:R-:W-:Y:S02]  /*4300*/  UISETP.NE.AND.EX UP6, UPT, UR41, URZ, UPT, UP6 ;  /* 0x000000ff2900728c */ /* 0x000fe4000bfc5360 */
[----:B------:R-:W-:Y:S02]  /*4310*/  USHF.R.U32.HI UR46, URZ, UR53, UR8 ;  /* 0x00000035ff2e7299 */ /* 0x000fe40008011608 */
[----:B--2---:R-:W-:Y:S02]  /*4320*/  USHF.R.U32.HI UR45, URZ, UR50, UR45 ;  /* 0x00000032ff2d7299 */ /* 0x004fe4000801162d */
[----:B------:R-:W-:-:S02]  /*4330*/  UISETP.NE.AND UP0, UPT, UR54, 0x1, UPT ;  /* 0x000000013600788c */ /* 0x000fc4000bf05270 */
[----:B------:R-:W-:-:S11]  /*4340*/  UISETP.NE.AND UP4, UPT, UR4, 0x1, UPT ;  /* 0x000000010400788c */ /* 0x000fd6000bf85270 */
.L_x_88:
[C---:B------:R-:W-:Y:S02]  /*4350*/  LEA R3, R10.reuse, UR6, 0x3 ;  /* 0x000000060a037c11 */ /* 0x040fe4000f8e18ff */
[----:B------:R-:W-:Y:S02]  /*4360*/  SHF.L.U32 R0, R9, 0x1f, RZ ;  /* 0x0000001f09007819 */ /* 0x000fe400000006ff */
[----:B------:R-:W-:Y:S02]  /*4370*/  LEA R4, R10, UR6, 0x4 ;  /* 0x000000060a047c11 */ /* 0x000fe4000f8e20ff */
[----:B--2---:R-:W2:Y:S02]  /*4380*/  SYNCS.PHASECHK.TRANS64.TRYWAIT P0, [R3+URZ+0xc0], R0 ;  /* 0x0000c000030075a7 */ /* 0x004ea400080011ff */
[----:B--2---:R-:W-:Y:S05]  /*4390*/  @!P0 BRA `(.L_x_81) ;  /* 0x00000044008c8947 */ /* 0x004fea0003800000 */
.L_x_158:
[----:B------:R-:W3:Y:S01]  /*43a0*/  LDS.128 R4, [R4+0x150] ;  /* 0x0001500004047984 */ /* 0x000ee20000000c00 */
[----:B------:R-:W-:Y:S01]  /*43b0*/  UISETP.GE.AND UP0, UPT, UR42, 0x1, UPT ;  /* 0x000000012a00788c */ /* 0x000fe2000bf06270 */
[----:B------:R-:W-:Y:S01]  /*43c0*/  @!PT LDS RZ, [RZ] ;  /* 0x00000000fffff984 */ /* 0x000fe20000000800 */
[----:B------:R-:W-:Y:S01]  /*43d0*/  @!PT LDS RZ, [RZ] ;  /* 0x00000000fffff984 */ /* 0x000fe20000000800 */
[----:B------:R-:W-:Y:S01]  /*43e0*/  @!PT LDS RZ, [RZ] ;  /* 0x00000000fffff984 */ /* 0x000fe20000000800 */
[----:B------:R-:W-:Y:S01]  /*43f0*/  @!PT LDS RZ, [RZ] ;  /* 0x00000000fffff984 */ /* 0x000fe20000000800 */
[----:B------:R4:W-:Y:S06]  /*4400*/  MEMBAR.ALL.CTA ;  /* 0x0000000000007992 */ /* 0x0009ec0000008000 */
[----:B----4-:R-:W4:Y:S01]  /*4410*/  FENCE.VIEW.ASYNC.S ;  /* 0x00000000000073c6 */ /* 0x010f220000000000 */
[----:B---3--:R-:W-:Y:S11]  /*4420*/  LOP3.LUT P0, RZ, R6, 0x1, RZ, 0xc0, !PT ;  /* 0x0000000106ff7812 */ /* 0x008ff6000780c0ff */
[----:B------:R-:W-:Y:S02]  /*4430*/  @!UPT UIADD3 URZ, UPT, UPT, URZ, URZ, URZ ;  /* 0x000000fffffff290 */ /* 0x000fe4000fffe0ff */
[----:B----4-:R-:W-:Y:S01]  /*4440*/  VOTEU.ANY UP3, P0 ;  /* 0x0000000000ff7886 */ /* 0x010fe20000060100 */
[----:B------:R-:W-:Y:S11]  /*4450*/  PLOP3.LUT P0, PT, PT, PT, UP3, 0x80, 0x8 ;  /* 0x000000000008781c */ /* 0x000ff60003f0f038 */
[----:B------:R-:W-:Y:S02]  /*4460*/  @!UPT UIADD3 URZ, UPT, UPT, URZ, URZ, URZ ;  /* 0x000000fffffff290 */ /* 0x000fe4000fffe0ff */
[----:B--2---:R-:W-:Y:S02]  /*4470*/  @P0 SHF.R.U32.HI R0, RZ, 0x10, R5 ;  /* 0x00000010ff000819 */ /* 0x004fe40000011605 */
[----:B------:R-:W-:Y:S02]  /*4480*/  @P0 MOV R2, R4 ;  /* 0x0000000400020202 */ /* 0x000fe40000000f00 */
[----:B------:R-:W-:Y:S01]  /*4490*/  @P0 R2UR UR4, R0 ;  /* 0x00000000000402ca */ /* 0x000fe200000e0000 */
[----:B------:R-:W-:Y:S01]  /*44a0*/  VIADD R0, R3, 0xd0 ;  /* 0x000000d003007836 */ /* 0x000fe20000000000 */
[----:B------:R-:W-:Y:S02]  /*44b0*/  @P0 LOP3.LUT R4, R5, 0xffff, RZ, 0xc0, !PT ;  /* 0x0000ffff05040812 */ /* 0x000fe400078ec0ff */
[----:B------:R-:W-:Y:S02]  /*44c0*/  @P0 R2UR UR7, R2 ;  /* 0x00000000020702ca */ /* 0x000fe400000e0000 */
[----:B------:R-:W-:Y:S02]  /*44d0*/  PRMT R0, RZ, 0x654, R0 ;  /* 0x00000654ff007816 */ /* 0x000fe40000000000 */
[----:B------:R-:W-:Y:S02]  /*44e0*/  @P0 R2UR UR5, R4 ;  /* 0x00000000040502ca */ /* 0x000fe400000e0000 */
[----:B------:R2:W-:Y:S03]  /*44f0*/  SYNCS.ARRIVE.TRANS64.RED.A1T0 RZ, [R0+URZ], RZ ;  /* 0x000000ff00ff79a7 */ /* 0x0005e600081004ff */
[----:B------:R-:W-:Y:S04]  /*4500*/  @UP3 UMOV UR29, UR4 ;  /* 0x00000004001d3c82 */ /* 0x000fe80008000000 */
[----:B------:R-:W-:Y:S04]  /*4510*/  @UP3 UMOV UR14, UR7 ;  /* 0x00000007000e3c82 */ /* 0x000fe80008000000 */
[----:B------:R-:W-:Y:S01]  /*4520*/  @UP3 UMOV UR13, UR5 ;  /* 0x00000005000d3c82 */ /* 0x000fe20008000000 */
[----:B------:R-:W-:Y:S05]  /*4530*/  BRA.U !UP0, `(.L_x_82) ;  /* 0x0000000108c07547 */ /* 0x000fea000b800000 */
[----:B------:R-:W-:Y:S02]  /*4540*/  UIMAD.WIDE.U32 UR10, UR13, UR55, URZ ;  /* 0x000000370d0a72a5 */ /* 0x000fe4000f8e00ff */
[----:B------:R-:W-:Y:S02]  /*4550*/  UP2UR UR12, UPR, URZ, 0x4 ;  /* 0x00000004ff0c7883 */ /* 0x000fe40008000000 */
[----:B------:R-:W-:Y:S02]  /*4560*/  UISETP.NE.AND UP2, UPT, UR54, 0x1, UPT ;  /* 0x000000013600788c */ /* 0x000fe4000bf45270 */
[----:B------:R-:W-:Y:S02]  /*4570*/  UIMAD.WIDE.U32 UR16, UR14, UR52, URZ ;  /* 0x000000340e1072a5 */ /* 0x000fe4000f8e00ff */
[----:B------:R-:W-:Y:S02]  /*4580*/  USEL UR4, UR37, UR45, !UP2 ;  /* 0x0000002d25047287 */ /* 0x000fe4000d000000 */
[----:B------:R-:W-:Y:S02]  /*4590*/  UISETP.NE.AND UP0, UPT, UR15, 0x1, UPT ;  /* 0x000000010f00788c */ /* 0x000fe4000bf05270 */
[----:B------:R-:W-:Y:S02]  /*45a0*/  UP2UR UR20, UPR, URZ, 0x2 ;  /* 0x00000002ff147883 */ /* 0x000fe40008000000 */
[----:B------:R-:W-:Y:S02]  /*45b0*/  UISETP.NE.AND UP1, UPT, UR42, 0x1, UPT ;  /* 0x000000012a00788c */ /* 0x000fe4000bf25270 */
[----:B-1----:R-:W-:Y:S02]  /*45c0*/  UIMAD.WIDE.U32 UR18, UR4, UR22, URZ ;  /* 0x00000016041272a5 */ /* 0x002fe4000f8e00ff */
[----:B------:R-:W-:Y:S01]  /*45d0*/  USEL UR8, UR43, UR46, !UP0 ;  /* 0x0000002e2b087287 */ /* 0x000fe2000c000000 */
[----:B------:R-:W-:Y:S02]  /*45e0*/  UMOV UR5, UR11 ;  /* 0x0000000b00057c82 */ /* 0x000fe40008000000 */
[----:B------:R-:W-:Y:S02]  /*45f0*/  USHF.R.U32.HI UR7, URZ, UR50, UR5 ;  /* 0x00000032ff077299 */ /* 0x000fe40008011605 */
[----:B------:R-:W-:Y:S02]  /*4600*/  UIMAD.WIDE.U32 UR24, UR8, UR22, URZ ;  /* 0x00000016081872a5 */ /* 0x000fe4000f8e00ff */
[----:B------:R-:W-:Y:S02]  /*4610*/  USEL UR7, UR13, UR7, !UP2 ;  /* 0x000000070d077287 */ /* 0x000fe4000d000000 */
[----:B------:R-:W-:Y:S02]  /*4620*/  UISETP.NE.AND UP2, UPT, UR12, URZ, UPT ;  /* 0x000000ff0c00728c */ /* 0x000fe4000bf45270 */
[----:B------:R-:W-:Y:S01]  /*4630*/  UIMAD.WIDE.U32 UR10, UR7, UR22, URZ ;  /* 0x00000016070a72a5 */ /* 0x000fe2000f8e00ff */
[----:B------:R-:W-:Y:S02]  /*4640*/  UMOV UR5, UR17 ;  /* 0x0000001100057c82 */ /* 0x000fe40008000000 */
[----:B------:R-:W-:Y:S03]  /*4650*/  USHF.R.U32.HI UR9, URZ, UR53, UR5 ;  /* 0x00000035ff097299 */ /* 0x000fe60008011605 */
[----:B------:R-:W-:Y:S02]  /*4660*/  UMOV UR5, UR19 ;  /* 0x0000001300057c82 */ /* 0x000fe40008000000 */
[----:B------:R-:W-:Y:S03]  /*4670*/  @UP1 USHF.R.U32.HI UR4, URZ, UR23, UR5 ;  /* 0x00000017ff041299 */ /* 0x000fe60008011605 */
[----:B------:R-:W-:Y:S01]  /*4680*/  UMOV UR5, UR25 ;  /* 0x0000001900057c82 */ /* 0x000fe20008000000 */
[----:B------:R-:W-:Y:S02]  /*4690*/  UIMAD UR4, UR42, UR4, URZ ;  /* 0x000000042a0472a4 */ /* 0x000fe4000f8e02ff */
[----:B------:R-:W-:Y:S02]  /*46a0*/  @UP1 USHF.R.U32.HI UR8, URZ, UR23, UR5 ;  /* 0x00000017ff081299 */ /* 0x000fe40008011605 */
[----:B------:R-:W-:Y:S02]  /*46b0*/  USEL UR5, UR14, UR9, !UP0 ;  /* 0x000000090e057287 */ /* 0x000fe4000c000000 */
[----:B------:R-:W-:Y:S02]  /*46c0*/  UIMAD UR9, UR42, UR8, URZ ;  /* 0x000000082a0972a4 */ /* 0x000fe4000f8e02ff */
[----:B------:R-:W-:Y:S03]  /*46d0*/  UISETP.GE.AND UP0, UPT, UR7, UR4, UPT ;  /* 0x000000040700728c */ /* 0x000fe6000bf06270 */
[----:B------:R-:W-:Y:S01]  /*46e0*/  UMOV UR4, UR11 ;  /* 0x0000000b00047c82 */ /* 0x000fe20008000000 */
[----:B------:R-:W-:Y:S02]  /*46f0*/  UISETP.GE.OR UP0, UPT, UR5, UR9, UP0 ;  /* 0x000000090500728c */ /* 0x000fe40008706670 */
[----:B------:R-:W-:Y:S02]  /*4700*/  USHF.R.U32.HI UR4, URZ, UR23, UR4 ;  /* 0x00000017ff047299 */ /* 0x000fe40008011604 */
[----:B------:R-:W-:Y:S02]  /*4710*/  UIMAD.WIDE.U32 UR10, UR5, UR22, URZ ;  /* 0x00000016050a72a5 */ /* 0x000fe4000f8e00ff */
[----:B------:R-:W-:Y:S04]  /*4720*/  USEL UR12, UR7, UR4, !UP1 ;  /* 0x00000004070c7287 */ /* 0x000fe8000c800000 */
[----:B------:R-:W-:Y:S01]  /*4730*/  UIADD3 UR9, UPT, UPT, -UR12, URZ, URZ ;  /* 0x000000ff0c097290 */ /* 0x000fe2000fffe1ff */
[----:B------:R-:W-:Y:S02]  /*4740*/  @!UP0 UMOV UR4, UR11 ;  /* 0x0000000b00048c82 */ /* 0x000fe40008000000 */
[----:B------:R-:W-:Y:S02]  /*4750*/  @!UP0 USHF.R.U32.HI UR4, URZ, UR23, UR4 ;  /* 0x00000017ff048299 */ /* 0x000fe40008011604 */
[----:B------:R-:W-:Y:S02]  /*4760*/  UIMAD UR9, UR42, UR9, UR7 ;  /* 0x000000092a0972a4 */ /* 0x000fe4000f8e0207 */
[----:B------:R-:W-:Y:S02]  /*4770*/  @!UP0 USEL UR4, UR5, UR4, !UP1 ;  /* 0x0000000405048287 */ /* 0x000fe4000c800000 */
[----:B------:R-:W-:Y:S02]  /*4780*/  UISETP.NE.AND UP1, UPT, UR20, URZ, UPT ;  /* 0x000000ff1400728c */ /* 0x000fe4000bf25270 */
[----:B------:R-:W-:Y:S02]  /*4790*/  @!UP0 UIMAD UR8, UR8, UR9, UR4 ;  /* 0x00000009080882a4 */ /* 0x000fe4000f8e0204 */
[----:B------:R-:W-:Y:S02]  /*47a0*/  @!UP0 UIADD3 UR10, UPT, UPT, UR12, -UR4, URZ ;  /* 0x800000040c0a8290 */ /* 0x000fe4000fffe0ff */
[----:B------:R-:W-:Y:S02]  /*47b0*/  UIADD3 UR9, UPT, UPT, -UR7, URZ, URZ ;  /* 0x000000ff07097290 */ /* 0x000fe4000fffe1ff */
[----:B------:R-:W-:Y:S02]  /*47c0*/  UIADD3 UR4, UPT, UPT, -UR5, URZ, URZ ;  /* 0x000000ff05047290 */ /* 0x000fe4000fffe1ff */
[----:B------:R-:W-:Y:S03]  /*47d0*/  @!UP0 UIMAD UR7, UR10, UR42, UR5 ;  /* 0x0000002a0a0782a4 */ /* 0x000fe6000f8e0205 */
[----:B------:R-:W-:Y:S01]  /*47e0*/  @!UP0 UMOV UR5, UR8 ;  /* 0x0000000800058c82 */ /* 0x000fe20008000000 */
[----:B------:R-:W-:Y:S02]  /*47f0*/  UIMAD UR8, UR15, UR4, UR14 ;  /* 0x000000040f0872a4 */ /* 0x000fe4000f8e020e */
[----:B------:R-:W-:Y:S02]  /*4800*/  UIMAD UR4, UR54, UR9, UR13 ;  /* 0x00000009360472a4 */ /* 0x000fe4000f8e020d */
[----:B------:R-:W-:Y:S02]  /*4810*/  UIMAD UR14, UR5, UR15, UR8 ;  /* 0x0000000f050e72a4 */ /* 0x000fe4000f8e0208 */
[----:B------:R-:W-:Y:S11]  /*4820*/  UIMAD UR13, UR7, UR54, UR4 ;  /* 0x00000036070d72a4 */ /* 0x000ff6000f8e0204 */
[----:B------:R-:W-:Y:S01]  /*4830*/  @!UPT UIADD3 URZ, UPT, UPT, URZ, URZ, URZ ;  /* 0x000000fffffff290 */ /* 0x000fe2000fffe0ff */
.L_x_82:
[----:B------:R-:W3:Y:S01]  /*4840*/  @!UP4 LDCU.128 UR16, c[0x0][0xb10] ;  /* 0x00016200ff10c7ac */ /* 0x000ee20008000c00 */
[----:B------:R-:W-:Y:S04]  /*4850*/  ISETP.NE.U32.AND P0, PT, RZ, UR40, PT ;  /* 0x00000028ff007c0c */ /* 0x000fe8000bf05070 */
[----:B------:R-:W-:Y:S01]  /*4860*/  ISETP.NE.AND.EX P0, PT, RZ, UR41, PT, P0 ;  /* 0x00000029ff007c0c */ /* 0x000fe2000bf05300 */
[----:B------:R-:W4:Y:S01]  /*4870*/  @!UP4 LDCU UR5, c[0x0][0xb0c] ;  /* 0x00016180ff05c7ac */ /* 0x000f220008000800 */
[----:B---3--:R-:W-:Y:S02]  /*4880*/  UIMAD.WIDE.U32 UR8, UR14, UR16, URZ ;  /* 0x000000100e0872a5 */ /* 0x008fe4000f8e00ff */
[----:B------:R-:W-:Y:S05]  /*4890*/  UIMAD.WIDE.U32 UR10, UR13, UR19, URZ ;  /* 0x000000130d0a72a5 */ /* 0x000fea000f8e00ff */
[----:B------:R-:W-:Y:S01]  /*48a0*/  @!UP4 UMOV UR4, UR9 ;  /* 0x000000090004cc82 */ /* 0x000fe20008000000 */
[----:B----4-:R-:W-:Y:S02]  /*48b0*/  @!UP4 UISETP.NE.AND UP0, UPT, UR5, 0x1, UPT ;  /* 0x000000010500c88c */ /* 0x010fe4000bf05270 */
[----:B------:R-:W-:Y:S01]  /*48c0*/  @!UP4 USHF.R.U32.HI UR4, URZ, UR17, UR4 ;  /* 0x00000011ff04c299 */ /* 0x000fe20008011604 */
[----:B------:R-:W-:Y:S03]  /*48d0*/  @!UP4 UMOV UR7, UR11 ;  /* 0x0000000b0007cc82 */ /* 0x000fe60008000000 */
[----:B------:R-:W-:Y:S02]  /*48e0*/  @!UP4 USEL UR8, UR14, UR4, !UP0 ;  /* 0x000000040e08c287 */ /* 0x000fe4000c000000 */
[----:B------:R-:W-:Y:S05]  /*48f0*/  @!UP4 UISETP.NE.AND UP0, UPT, UR18, 0x1, UPT ;  /* 0x000000011200c88c */ /* 0x000fea000bf05270 */
[----:B------:R-:W3:Y:S02]  /*4900*/  @!UP4 LDCU UR4, c[0x0][0xb20] ;  /* 0x00016400ff04c7ac */ /* 0x000ee40008000800 */
[----:B---3--:R-:W-:Y:S04]  /*4910*/  @!UP4 USHF.R.U32.HI UR7, URZ, UR4, UR7 ;  /* 0x00000004ff07c299 */ /* 0x008fe80008011607 */
[----:B------:R-:W-:Y:S04]  /*4920*/  @!UP4 USEL UR7, UR13, UR7, !UP0 ;  /* 0x000000070d07c287 */ /* 0x000fe8000c000000 */
[----:B------:R-:W-:Y:S02]  /*4930*/  @!UP4 UIADD3 UR4, UPT, UPT, -UR8, UR7, URZ ;  /* 0x000000070804c290 */ /* 0x000fe4000fffe1ff */
[----:B------:R-:W-:Y:S02]  /*4940*/  @!UP4 UIADD3 UR7, UPT, UPT, UR8, -UR7, URZ ;  /* 0x800000070807c290 */ /* 0x000fe4000fffe0ff */
[----:B------:R-:W-:Y:S02]  /*4950*/  @!UP4 UIMAD UR14, UR4, UR5, UR14 ;  /* 0x00000005040ec2a4 */ /* 0x000fe4000f8e020e */
[----:B------:R-:W-:Y:S01]  /*4960*/  @!UP4 UIMAD UR13, UR7, UR18, UR13 ;  /* 0x00000012070dc2a4 */ /* 0x000fe2000f8e020d */
[----:B------:R-:W-:Y:S11]  /*4970*/  BRA.U UP1, `(.L_x_83) ;  /* 0x0000000101107547 */ /* 0x000ff6000b800000 */
[----:B------:R-:W-:Y:S04]  /*4980*/  MOV R2, UR49 ;  /* 0x0000003100027c02 */ /* 0x000fe80008000f00 */
[----:B------:R-:W-:Y:S04]  /*4990*/  SHF.L.U32 R2, R2, 0x1f, RZ ;  /* 0x0000001f02027819 */ /* 0x000fe800000006ff */
[----:B------:R-:W3:Y:S02]  /*49a0*/  SYNCS.PHASECHK.TRANS64.TRYWAIT P1, [UR6+0xb8], R2 ;  /* 0x0000b802ff0075a7 */ /* 0x000ee40008021106 */
[----:B---3--:R-:W-:Y:S05]  /*49b0*/  @!P1 BRA `(.L_x_84) ;  /* 0x0000004000189947 */ /* 0x008fea0003800000 */
.L_x_83:
[----:B------:R-:W-:Y:S05]  /*49c0*/  BRA.U !UP6, `(.L_x_85) ;  /* 0x000000010e387547 */ /* 0x000fea000b800000 */
[----:B------:R-:W-:Y:S01]  /*49d0*/  UPLOP3.LUT UP2, UPT, UPT, UPT, UP5, 0x80, 0x8 ;  /* 0x000000000008789c */ /* 0x000fe20003f4f050 */
[----:B--2---:R-:W-:Y:S01]  /*49e0*/  HFMA2 R0, -RZ, RZ, 0, 5.9604644775390625e-08 ;  /* 0x00000001ff007431 */ /* 0x004fe200000001ff */
[----:B------:R-:W2:Y:S01]  /*49f0*/  LDCU.64 UR8, c[0x0][0x358] ;  /* 0x00006b00ff0877ac */ /* 0x000ea20008000a00 */
[----:B------:R-:W-:Y:S03]  /*4a00*/  IMAD.MOV.U32 R129, RZ, RZ, 0x1 ;  /* 0x00000001ff817424 */ /* 0x000fe600078e00ff */
[----:B------:R-:W-:Y:S05]  /*4a10*/  PLOP3.LUT P1, PT, PT, PT, UP2, 0x80, 0x8 ;  /* 0x000000000008781c */ /* 0x000fea0003f2f028 */
[----:B------:R-:W3:Y:S01]  /*4a20*/  @UP2 LDCU.64 UR4, c[0x0][0x888] ;  /* 0x00011100ff0427ac */ /* 0x000ee20008000a00 */
[----:B------:R-:W-:Y:S07]  /*4a30*/  @UP2 UIMAD UR7, UR36, UR40, URZ ;  /* 0x00000028240722a4 */ /* 0x000fee000f8e02ff */
[----:B------:R-:W-:Y:S01]  /*4a40*/  @!P1 PRMT R129, R0, 0x7610, R129 ;  /* 0x0000761000819816 */ /* 0x000fe20000000081 */
[----:B---3--:R-:W-:Y:S06]  /*4a50*/  @UP2 UIMAD.WIDE UR4, UR7, 0x4, UR4 ;  /* 0x00000004070428a5 */ /* 0x008fec000f8e0204 */
[----:B-----5:R-:W-:Y:S01]  /*4a60*/  IMAD.U32 R74, RZ, RZ, UR4 ;  /* 0x00000004ff4a7e24 */ /* 0x020fe2000f8e00ff */
[----:B------:R-:W-:Y:S04]  /*4a70*/  MOV R75, UR5 ;  /* 0x00000005004b7c02 */ /* 0x000fe80008000f00 */
[----:B------:R-:W3:Y:S01]  /*4a80*/  @!UP2 LDCU UR4, c[0x0][0x880] ;  /* 0x00011000ff04a7ac */ /* 0x000ee20008000800 */
[----:B--2---:R4:W5:Y:S02]  /*4a90*/  @P1 LDG.E R74, desc[UR8][R74.64] ;  /* 0x000000084a4a1981 */ /* 0x004964000c1e1900 */
[----:B---34-:R-:W-:Y:S07]  /*4aa0*/  @!P1 IMAD.U32 R74, RZ, RZ, UR4 ;  /* 0x00000004ff4a9e24 */ /* 0x018fee000f8e00ff */
.L_x_85:
[----:B-----5:R-:W-:Y:S01]  /*4ab0*/  @!P0 FSETP.EQ.AND P1, PT, R74, RZ, PT ;  /* 0x000000ff4a00820b */ /* 0x020fe20003f22000 */
[----:B------:R-:W-:Y:S01]  /*4ac0*/  @!UPT UIADD3 URZ, UPT, UPT, URZ, URZ, URZ ;  /* 0x000000fffffff290 */ /* 0x000fe2000fffe0ff */
[----:B------:R-:W-:Y:S11]  /*4ad0*/  @!P0 BRA `(.L_x_86) ;  /* 0x0000000000148947 */ /* 0x000ff60003800000 */
[----:B------:R-:W-:Y:S02]  /*4ae0*/  LOP3.LUT P0, RZ, R129, 0xff, RZ, 0xc0, !PT ;  /* 0x000000ff81ff7812 */ /* 0x000fe4000780c0ff */
[----:B------:R-:W-:Y:S04]  /*4af0*/  PLOP3.LUT P1, PT, PT, PT, UP2, 0x80, 0x8 ;  /* 0x000000000008781c */ /* 0x000fe80003f2f028 */
[----:B------:R-:W-:Y:S07]  /*4b00*/  PLOP3.LUT P1, PT, P1, PT, PT, 0x8, 0x80 ;  /* 0x000000000080781c */ /* 0x000fee0000f2e170 */
[----:B------:R-:W-:Y:S11]  /*4b10*/  @P0 FSETP.EQ.AND P1, PT, R74, RZ, PT ;  /* 0x000000ff4a00020b */ /* 0x000ff60003f22000 */
[----:B------:R-:W-:Y:S02]  /*4b20*/  @!UPT UIADD3 URZ, UPT, UPT, URZ, URZ, URZ ;  /* 0x000000fffffff290 */ /* 0x000fe4000fffe0ff */
.L_x_86:
[----:B------:R-:W-:Y:S01]  /*4b30*/  ULEA UR7, UR21, UR6, 0x3 ;  /* 0x0000000615077291 */ /* 0x000fe2000f8e18ff */
[----:B--2---:R-:W-:Y:S02]  /*4b40*/  SHF.L.U32 R0, R11, 0x1f, RZ ;  /* 0x0000001f0b007819 */ /* 0x004fe400000006ff */
[----:B------:R-:W-:Y:S01]  /*4b50*/  ELECT P0, URZ, PT ;  /* 0x0000000000ff782f */ /* 0x000fe20003800000 */
[----:B------:R-:W-:Y:S05]  /*4b60*/  VIADD R10, R10, 0x1 ;  /* 0x000000010a0a7836 */ /* 0x000fea0000000000 */
[----:B------:R-:W2:Y:S02]  /*4b70*/  SYNCS.PHASECHK.TRANS64.TRYWAIT P2, [UR7+0xa0], R0 ;  /* 0x0000a000ff0075a7 */ /* 0x000ea40008041107 */
[----:B--2---:R-:W-:Y:S05]  /*4b80*/  @!P2 BRA `(.L_x_87) ;  /* 0x0000003c00bca947 */ /* 0x004fea0003800000 */
.L_x_161:
[----:B------:R-:W-:Y:S01]  /*4b90*/  UIADD3 UR33, UPT, UPT, UR7, 0x90, URZ ;  /* 0x0000009007217890 */ /* 0x000fe2000fffe0ff */
[----:B------:R-:W-:Y:S01]  /*4ba0*/  PLOP3.LUT P0, PT, P1, P0, PT, 0xf2, 0x2f ;  /* 0x00000000002f781c */ /* 0x000fe20000f01e72 */
[----:B------:R-:W-:Y:S01]  /*4bb0*/  UMOV UR38, 0x0 ;  /* 0x0000000000267882 */ /* 0x000fe20000000000 */
[----:B------:R-:W-:Y:S01]  /*4bc0*/  UMOV UR39, 0x10000000 ;  /* 0x1000000000277882 */ /* 0x000fe20000000000 */
[----:B------:R-:W-:Y:S01]  /*4bd0*/  UMOV UR12, UR36 ;  /* 0x00000024000c7c82 */ /* 0x000fe20008000000 */
[----:B------:R-:W-:Y:S01]  /*4be0*/  UMOV UR20, UR36 ;  /* 0x0000002400147c82 */ /* 0x000fe20008000000 */
[----:B------:R-:W-:Y:S01]  /*4bf0*/  UMOV UR28, UR36 ;  /* 0x00000024001c7c82 */ /* 0x000fe20008000000 */
[----:B------:R-:W-:Y:S01]  /*4c00*/  UMOV UR9, UR33 ;  /* 0x0000002100097c82 */ /* 0x000fe20008000000 */
[----:B------:R-:W-:Y:S01]  /*4c10*/  UMOV UR17, UR33 ;  /* 0x0000002100117c82 */ /* 0x000fe20008000000 */
[----:B------:R-:W-:Y:S05]  /*4c20*/  UMOV UR25, UR33 ;  /* 0x0000002100197c82 */ /* 0x000fea0008000000 */
[----:B--2---:R-:W-:Y:S01]  /*4c30*/  @!P0 IADD3 R2, P1, PT, R12, 0x580, RZ ;  /* 0x000005800c028810 */ /* 0x004fe20007f3e0ff */
[----:B------:R-:W-:Y:S01]  /*4c40*/  VOTEU.ALL UP1, P0 ;  /* 0x0000000000ff7886 */ /* 0x000fe20000020000 */
[----:B------:R-:W-:Y:S02]  /*4c50*/  VOTEU.ALL UP0, P0 ;  /* 0x0000000000ff7886 */ /* 0x000fe40000000000 */
[----:B------:R-:W-:Y:S01]  /*4c60*/  @!P0 R2UR UR5, R2 ;  /* 0x00000000020582ca */ /* 0x000fe200000e0000 */
[----:B------:R-:W-:Y:S01]  /*4c70*/  @!P0 IMAD.X R0, RZ, RZ, R13, P1 ;  /* 0x000000ffff008224 */ /* 0x000fe200008e060d */
[----:B------:R-:W-:Y:S01]  /*4c80*/  ISETP.NE.AND P1, PT, R10, 0x2, PT ;  /* 0x000000020a00780c */ /* 0x000fe20003f25270 */
[----:B------:R-:W-:Y:S02]  /*4c90*/  @!UP0 USHF.L.U32 UR35, UR47, 0x6, URZ ;  /* 0x000000062f238899 */ /* 0x000fe400080006ff */
[----:B------:R-:W-:Y:S01]  /*4ca0*/  @!UP0 UIMAD UR34, UR48, 0x70, URZ ;  /* 0x00000070302288a4 */ /* 0x000fe2000f8e02ff */
[----:B------:R-:W-:Y:S01]  /*4cb0*/  @!P0 R2UR UR4, R0 ;  /* 0x00000000000482ca */ /* 0x000fe200000e0000 */
[----:B------:R-:W-:Y:S01]  /*4cc0*/  UIADD3 UR48, UPT, UPT, UR13, UR58, URZ ;  /* 0x0000003a0d307290 */ /* 0x000fe2000fffe0ff */
[----:B------:R-:W-:Y:S01]  /*4cd0*/  SEL R0, RZ, 0x1, P1 ;  /* 0x00000001ff007807 */ /* 0x000fe20000800000 */
[----:B------:R-:W-:Y:S01]  /*4ce0*/  @!UP0 UIADD3 UR10, UPT, UPT, UR34, 0x10, URZ ;  /* 0x00000010220a8890 */ /* 0x000fe2000fffe0ff */
[----:B------:R-:W-:Y:S01]  /*4cf0*/  SEL R10, R10, RZ, P1 ;  /* 0x000000ff0a0a7207 */ /* 0x000fe20000800000 */
[----:B------:R-:W-:Y:S01]  /*4d00*/  UMOV UR11, UR35 ;  /* 0x00000023000b7c82 */ /* 0x000fe20008000000 */
[----:B------:R-:W-:Y:S01]  /*4d10*/  @!UP0 UIADD3 UR18, UPT, UPT, UR34, 0x20, URZ ;  /* 0x0000002022128890 */ /* 0x000fe2000fffe0ff */
[----:B------:R-:W-:Y:S01]  /*4d20*/  IMAD.U32 R2, RZ, RZ, UR5 ;  /* 0x00000005ff027e24 */ /* 0x000fe2000f8e00ff */
[----:B------:R-:W-:Y:S01]  /*4d30*/  UMOV UR19, UR35 ;  /* 0x0000002300137c82 */ /* 0x000fe20008000000 */
[----:B------:R-:W-:Y:S01]  /*4d40*/  @!UP0 UIADD3 UR26, UPT, UPT, UR34, 0x30, URZ ;  /* 0x00000030221a8890 */ /* 0x000fe2000fffe0ff */
[----:B------:R-:W-:Y:S01]  /*4d50*/  LOP3.LUT R9, R9, R0, RZ, 0x3c, !PT ;  /* 0x0000000009097212 */ /* 0x000fe200078e3cff */
[----:B------:R-:W-:Y:S01]  /*4d60*/  UMOV UR27, UR35 ;  /* 0x00000023001b7c82 */ /* 0x000fe20008000000 */
[----:B------:R-:W-:Y:S01]  /*4d70*/  @!P0 R2UR UR30, R2 ;  /* 0x00000000021e82ca */ /* 0x000fe200000e0000 */
[----:B------:R-:W-:Y:S01]  /*4d80*/  IMAD.U32 R3, RZ, RZ, UR4 ;  /* 0x00000004ff037e24 */ /* 0x000fe2000f8e00ff */
[----:B------:R-:W-:Y:S02]  /*4d90*/  @!UP0 UIMAD UR4, UR21, 0x3800, UR6 ;  /* 0x00003800150488a4 */ /* 0x000fe4000f8e0206 */
[----:B------:R-:W-:Y:S02]  /*4da0*/  UIADD3 UR47, UPT, UPT, UR14, UR59, URZ ;  /* 0x0000003b0e2f7290 */ /* 0x000fe4000fffe0ff */
[----:B------:R-:W-:Y:S01]  /*4db0*/  @!P0 R2UR UR31, R3 ;  /* 0x00000000031f82ca */ /* 0x000fe200000e0000 */
[----:B------:R-:W-:Y:S02]  /*4dc0*/  @!UP0 UIADD3 UR32, UPT, UPT, UR4, 0x200, URZ ;  /* 0x0000020004208890 */ /* 0x000fe4000fffe0ff */
[----:B------:R-:W-:Y:S02]  /*4dd0*/  @!UP0 UIADD3 UR8, UPT, UPT, UR4, 0xa00, URZ ;  /* 0x00000a0004088890 */ /* 0x000fe4000fffe0ff */
[----:B------:R-:W-:Y:S02]  /*4de0*/  @!UP0 UIADD3 UR16, UPT, UPT, UR4, 0x1200, URZ ;  /* 0x0000120004108890 */ /* 0x000fe4000fffe0ff */
[----:B------:R-:W-:Y:S06]  /*4df0*/  @!UP0 UIADD3 UR24, UPT, UPT, UR4, 0x1a00, URZ ;  /* 0x00001a0004188890 */ /* 0x000fec000fffe0ff */
[----:B------:R2:W-:Y:S01]  /*4e00*/  @!UP1 UTMALDG.3D [UR32], [UR30], desc[UR38] ;  /* 0x000026201e0095b4 */ /* 0x0005e20008011000 */
[----:B------:R-:W-:Y:S05]  /*4e10*/  VOTEU.ALL UP1, P0 ;  /* 0x0000000000ff7886 */ /* 0x000fea0000020000 */
[----:B------:R3:W-:Y:S01]  /*4e20*/  @!UP1 UTMALDG.3D [UR8], [UR30], desc[UR38] ;  /* 0x000026081e0095b4 */ /* 0x0007e20008011000 */
[----:B------:R-:W-:Y:S05]  /*4e30*/  VOTEU.ALL UP1, P0 ;  /* 0x0000000000ff7886 */ /* 0x000fea0000020000 */
[----:B------:R4:W-:Y:S01]  /*4e40*/  @!UP1 UTMALDG.3D [UR16], [UR30], desc[UR38] ;  /* 0x000026101e0095b4 */ /* 0x0009e20008011000 */
[----:B------:R-:W-:Y:S05]  /*4e50*/  VOTEU.ALL UP1, P0 ;  /* 0x0000000000ff7886 */ /* 0x000fea0000020000 */
[----:B------:R-:W-:Y:S01]  /*4e60*/  @!UP1 UTMALDG.3D [UR24], [UR30], desc[UR38] ;  /* 0x000026181e0095b4 */ /* 0x000fe20008011000 */
[----:B------:R-:W-:Y:S01]  /*4e70*/  VOTEU.ALL UP1, P0 ;  /* 0x0000000000ff7886 */ /* 0x000fe20000020000 */
[----:B--2---:R-:W-:Y:S01]  /*4e80*/  UMOV UR36, UR29 ;  /* 0x0000001d00247c82 */ /* 0x004fe20008000000 */
[----:B---3--:R-:W-:Y:S02]  /*4e90*/  @!UP0 UIADD3 UR10, UPT, UPT, UR34, 0x40, URZ ;  /* 0x00000040220a8890 */ /* 0x008fe4000fffe0ff */
[----:B------:R-:W-:Y:S02]  /*4ea0*/  @!UP0 UIADD3 UR8, UPT, UPT, UR4, 0x2200, URZ ;  /* 0x0000220004088890 */ /* 0x000fe4000fffe0ff */
[----:B----4-:R-:W-:Y:S02]  /*4eb0*/  @!UP0 UIADD3 UR18, UPT, UPT, UR34, 0x50, URZ ;  /* 0x0000005022128890 */ /* 0x010fe4000fffe0ff */
[----:B------:R-:W-:Y:S05]  /*4ec0*/  @!UP0 UIADD3 UR16, UPT, UPT, UR4, 0x2a00, URZ ;  /* 0x00002a0004108890 */ /* 0x000fea000fffe0ff */
[----:B------:R2:W-:Y:S01]  /*4ed0*/  @!UP1 UTMALDG.3D [UR8], [UR30], desc[UR38] ;  /* 0x000026081e0095b4 */ /* 0x0005e20008011000 */
[----:B------:R-:W-:Y:S02]  /*4ee0*/  UPLOP3.LUT UP1, UPT, UPT, UPT, UPT, 0x80, 0x8 ;  /* 0x000000000008789c */ /* 0x000fe40003f2f070 */
[----:B--2---:R-:W-:Y:S02]  /*4ef0*/  @!UP0 UIADD3 UR10, UPT, UPT, UR34, 0x60, URZ ;  /* 0x00000060220a8890 */ /* 0x004fe4000fffe0ff */
[----:B------:R-:W-:Y:S01]  /*4f00*/  @!UP0 UIADD3 UR8, UPT, UPT, UR4, 0x3200, URZ ;  /* 0x0000320004088890 */ /* 0x000fe2000fffe0ff */
[----:B------:R-:W-:Y:S01]  /*4f10*/  VOTEU.ALL UP0, P0 ;  /* 0x0000000000ff7886 */ /* 0x000fe20000000000 */
[----:B------:R-:W-:Y:S04]  /*4f20*/  UIADD3 UR4, UPT, UPT, UR21, 0x1, URZ ;  /* 0x0000000115047890 */ /* 0x000fe8000fffe0ff */
[----:B------:R2:W-:Y:S01]  /*4f30*/  @!UP0 UTMALDG.3D [UR16], [UR30], desc[UR38] ;  /* 0x000026101e0085b4 */ /* 0x0005e20008011000 */
[----:B------:R-:W-:Y:S04]  /*4f40*/  UISETP.NE.AND UP0, UPT, UR4, 0x2, UPT ;  /* 0x000000020400788c */ /* 0x000fe8000bf05270 */
[----:B------:R-:W-:Y:S02]  /*4f50*/  USEL UR5, URZ, 0x1, UP0 ;  /* 0x00000001ff057887 */ /* 0x000fe40008000000 */
[----:B------:R-:W-:Y:S02]  /*4f60*/  USEL UR21, UR4, URZ, UP0 ;  /* 0x000000ff04157287 */ /* 0x000fe40008000000 */
[----:B------:R-:W-:Y:S01]  /*4f70*/  VOTEU.ALL UP0, P0 ;  /* 0x0000000000ff7886 */ /* 0x000fe20000000000 */
[----:B------:R-:W-:Y:S01]  /*4f80*/  UPRMT UR4, UR44, 0x654, UR33 ;  /* 0x000006542c047896 */ /* 0x000fe20008000021 */
[----:B------:R-:W-:Y:S03]  /*4f90*/  LOP3.LUT R11, R11, UR5, RZ, 0x3c, !PT ;  /* 0x000000050b0b7c12 */ /* 0x000fe6000f8e3cff */
[----:B------:R2:W-:Y:S01]  /*4fa0*/  @!UP0 UTMALDG.3D [UR8], [UR30], desc[UR38] ;  /* 0x000026081e0085b4 */ /* 0x0005e20008011000 */
[----:B------:R2:W-:Y:S04]  /*4fb0*/  @!P0 SYNCS.ARRIVE.TRANS64.RED.A0TR RZ, [UR7+0x90], R8 ;  /* 0x00009008ffff89a7 */ /* 0x0005e80008300407 */
[----:B------:R-:W-:Y:S01]  /*4fc0*/  SYNCS.ARRIVE.TRANS64.RED.A1T0 RZ, [UR4], RZ ;  /* 0x000000ffffff79a7 */ /* 0x000fe20008100404 */
[----:B------:R-:W-:Y:S05]  /*4fd0*/  BRA.U UP3, `(.L_x_88) ;  /* 0xfffffff103dc7547 */ /* 0x000fea000b83ffff */
[----:B------:R-:W-:Y:S01]  /*4fe0*/  UIADD3 UR6, UPT, UPT, UR6, 0xa0, URZ ;  /* 0x000000a006067890 */ /* 0x000fe2000fffe0ff */
[----:B------:R-:W-:-:S03]  /*4ff0*/  SHF.L.U32 R2, R11, 0x1f, RZ ;  /* 0x0000001f0b027819 */ /* 0x000fc600000006ff */
[----:B------:R-:W-:-:S09]  /*5000*/  ULEA UR4, UR21, UR6, 0x3 ;  /* 0x0000000615047291 */ /* 0x000fd2000f8e18ff */
[----:B------:R-:W3:Y:S02]  /*5010*/  SYNCS.PHASECHK.TRANS64.TRYWAIT P0, [UR4], R2 ;  /* 0x00000002ff0075a7 */ /* 0x000ee40008001104 */
[----:B---3--:R-:W-:Y:S05]  /*5020*/  @!P0 BRA `(.L_x_89) ;  /* 0x0000003800ac8947 */ /* 0x008fea0003800000 */
.L_x_163:
[----:B------:R-:W-:-:S04]  /*5030*/  UIADD3 UR4, UPT, UPT, UR21, 0x1, URZ ;  /* 0x0000000115047890 */ /* 0x000fc8000fffe0ff */
[----:B------:R-:W-:-:S04]  /*5040*/  UISETP.NE.AND UP0, UPT, UR4, 0x2, UPT ;  /* 0x000000020400788c */ /* 0x000fc8000bf05270 */
[----:B------:R-:W-:Y:S02]  /*5050*/  USEL UR5, URZ, 0x1, UP0 ;  /* 0x00000001ff057887 */ /* 0x000fe40008000000 */
[----:B------:R-:W-:-:S04]  /*5060*/  USEL UR4, UR4, URZ, UP0 ;  /* 0x000000ff04047287 */ /* 0x000fc80008000000 */
[----:B------:R-:W-:Y:S01]  /*5070*/  ULEA UR4, UR4, UR6, 0x3 ;  /* 0x0000000604047291 */ /* 0x000fe2000f8e18ff */
[----:B---3--:R-:W-:-:S04]  /*5080*/  LOP3.LUT R2, R11, UR5, RZ, 0x3c, !PT ;  /* 0x000000050b027c12 */ /* 0x008fc8000f8e3cff */
[----:B------:R-:W-:Y:S01]  /*5090*/  SHF.L.U32 R2, R2, 0x1f, RZ ;  /* 0x0000001f02027819 */ /* 0x000fe200000006ff */
[----:B------:R-:W-:-:S07]  /*50a0*/  IMAD.U32 R0, RZ, RZ, UR4 ;  /* 0x00000004ff007e24 */ /* 0x000fce000f8e00ff */
.L_x_90:
[----:B---3--:R3:W4:Y:S02]  /*50b0*/  SYNCS.PHASECHK.TRANS64.TRYWAIT P0, [R0+URZ], R2 ;  /* 0x00000002000075a7 */ /* 0x00872400080011ff */
[----:B----4-:R-:W-:Y:S05]  /*50c0*/  @!P0 NANOSLEEP.SYNCS 0x989680 ;  /* 0x009896800000895d */ /* 0x010fea0003900000 */
[----:B------:R-:W4:Y:S02]  /*50d0*/  @!P0 SYNCS.PHASECHK.TRANS64 P0, [R0+URZ], R2 ;  /* 0x00000002000085a7 */ /* 0x000f2400080010ff */
[----:B-12-4-:R-:W-:Y:S05]  /*50e0*/  @P0 EXIT ;  /* 0x000000000000094d */ /* 0x016fea0003800000 */
[----:B------:R-:W-:Y:S05]  /*50f0*/  BRA `(.L_x_90) ;  /* 0xfffffffc00ec7947 */ /* 0x000fea000383ffff */
.L_x_80:
[----:B------:R-:W-:-:S06]  /*5100*/  UISETP.GE.AND UP0, UPT, UR20, 0x4, UPT ;  /* 0x000000041400788c */ /* 0x000fcc000bf06270 */
[----:B------:R-:W-:-:S13]  /*5110*/  PLOP3.LUT P0, PT, PT, PT, UP0, 0x80, 0x8 ;  /* 0x000000000008781c */ /* 0x000fda0003f0f008 */
[----:B------:R-:W-:Y:S05]  /*5120*/  @!P0 EXIT ;  /* 0x000000000000894d */ /* 0x000fea0003800000 */
[----:B------:R-:W-:Y:S01]  /*5130*/  BAR.SYNC.DEFER_BLOCKING 0x6, 0xa0 ;  /* 0x0182800000007b1d */ /* 0x000fe20000010000 */
[C---:B------:R-:W-:Y:S01]  /*5140*/  IMAD.SHL.U32 R128, R136.reuse, 0x8, RZ ;  /* 0x0000000888807824 */ /* 0x040fe200078e00ff */
[----:B------:R-:W-:Y:S01]  /*5150*/  SHF.R.U32.HI R6, RZ, 0x1, R136 ;  /* 0x00000001ff067819 */ /* 0x000fe20000011688 */
[----:B------:R-:W-:Y:S01]  /*5160*/  IMAD.SHL.U32 R2, R136, 0x10, RZ ;  /* 0x0000001088027824 */ /* 0x000fe200078e00ff */
[----:B------:R-:W-:Y:S01]  /*5170*/  CS2R R132, SRZ ;  /* 0x0000000000847805 */ /* 0x000fe2000001ff00 */
[----:B------:R-:W-:Y:S01]  /*5180*/  IMAD.MOV.U32 R135, RZ, RZ, 0x1 ;  /* 0x00000001ff877424 */ /* 0x000fe200078e00ff */
[----:B------:R-:W-:Y:S02]  /*5190*/  UMOV UR46, 0x400 ;  /* 0x00000400002e7882 */ /* 0x000fe40000000000 */
[----:B------:R-:W1:Y:S01]  /*51a0*/  LDC.64 R124, c[0x0][0x888] ;  /* 0x00022200ff7c7b82 */ /* 0x000e620000000a00 */
[----:B------:R-:W-:Y:S01]  /*51b0*/  ULEA UR46, UR44, UR46, 0x18 ;  /* 0x0000002e2c2e7291 */ /* 0x000fe2000f8ec0ff */
[----:B------:R-:W-:Y:S01]  /*51c0*/  LOP3.LUT R128, R128, 0x300, RZ, 0xc0, !PT ;  /* 0x0000030080807812 */ /* 0x000fe200078ec0ff */
[----:B------:R-:W-:Y:S01]  /*51d0*/  IMAD.MOV.U32 R72, RZ, RZ, RZ ;  /* 0x000000ffff487224 */ /* 0x000fe200078e00ff */
[----:B------:R-:W-:Y:S01]  /*51e0*/  LOP3.LUT R3, R2, 0x40, RZ, 0xc0, !PT ;  /* 0x0000004002037812 */ /* 0x000fe200078ec0ff */
[----:B------:R-:W-:Y:S01]  /*51f0*/  IMAD.MOV.U32 R134, RZ, RZ, RZ ;  /* 0x000000ffff867224 */ /* 0x000fe200078e00ff */
[----:B------:R-:W-:Y:S01]  /*5200*/  LOP3.LUT R128, R128, 0x30, R2, 0xf8, !PT ;  /* 0x0000003080807812 */ /* 0x000fe200078ef802 */
[----:B------:R-:W-:Y:S01]  /*5210*/  IMAD.MOV.U32 R131, RZ, RZ, RZ ;  /* 0x000000ffff837224 */ /* 0x000fe200078e00ff */
[----:B------:R-:W2:Y:S01]  /*5220*/  LDC.64 R126, c[0x0][0x890] ;  /* 0x00022400ff7e7b82 */ /* 0x000ea20000000a00 */
[----:B------:R-:W-:Y:S01]  /*5230*/  LOP3.LUT R6, R3, 0x8, R6, 0xf8, !PT ;  /* 0x0000000803067812 */ /* 0x000fe200078ef806 */
[----:B------:R-:W-:Y:S01]  /*5240*/  IMAD.SHL.U32 R3, R136, 0x2, RZ ;  /* 0x0000000288037824 */ /* 0x000fe200078e00ff */
[----:B------:R-:W-:Y:S01]  /*5250*/  LOP3.LUT R128, R128, 0x80, R2, 0xf8, !PT ;  /* 0x0000008080807812 */ /* 0x000fe200078ef802 */
[C---:B------:R-:W-:Y:S01]  /*5260*/  IMAD.U32 R2, R136.reuse, 0x10000, RZ ;  /* 0x0001000088027824 */ /* 0x040fe200078e00ff */
[----:B------:R-:W-:Y:S01]  /*5270*/  LOP3.LUT R136, R136, 0x60, RZ, 0xc0, !PT ;  /* 0x0000006088887812 */ /* 0x000fe200078ec0ff */
[----:B------:R-:W3:Y:S01]  /*5280*/  LDCU UR51, c[0x0][0x370] ;  /* 0x00006e00ff3377ac */ /* 0x000ee20008000800 */
[----:B------:R-:W-:Y:S01]  /*5290*/  LOP3.LUT R3, R6, 0x8, R3, 0x78, !PT ;  /* 0x0000000806037812 */ /* 0x000fe200078e7803 */
[----:B------:R-:W4:Y:S01]  /*52a0*/  LDC.64 R122, c[0x0][0x8b0] ;  /* 0x00022c00ff7a7b82 */ /* 0x000f220000000a00 */
[----:B------:R-:W3:Y:S01]  /*52b0*/  LDS R0, [UR46+0x170] ;  /* 0x0001702eff007984 */ /* 0x000ee20008000800 */
[----:B------:R-:W-:Y:S01]  /*52c0*/  LOP3.LUT R2, R2, 0x600000, RZ, 0xc0, !PT ;  /* 0x0060000002027812 */ /* 0x000fe200078ec0ff */
[----:B------:R-:W1:Y:S01]  /*52d0*/  LDCU UR43, c[0x0][0xb0c] ;  /* 0x00016180ff2b77ac */ /* 0x000e620008000800 */
[----:B------:R-:W-:Y:S01]  /*52e0*/  LOP3.LUT R128, R128, R3, RZ, 0xfc, !PT ;  /* 0x0000000380807212 */ /* 0x000fe200078efcff */
[----:B------:R-:W1:Y:S03]  /*52f0*/  LDCU UR39, c[0x0][0xb30] ;  /* 0x00016600ff2777ac */ /* 0x000e660008000800 */
[----:B------:R-:W1:Y:S01]  /*5300*/  LDC.64 R120, c[0x0][0x8a8] ;  /* 0x00022a00ff787b82 */ /* 0x000e620000000a00 */
[----:B------:R-:W1:Y:S01]  /*5310*/  LDCU.64 UR60, c[0x0][0x888] ;  /* 0x00011100ff3c77ac */ /* 0x000e620008000a00 */
[----:B------:R-:W1:Y:S01]  /*5320*/  LDCU.64 UR40, c[0x0][0xb28] ;  /* 0x00016500ff2877ac */ /* 0x000e620008000a00 */
[----:B------:R-:W1:Y:S01]  /*5330*/  LDCU.128 UR52, c[0x0][0xb10] ;  /* 0x00016200ff3477ac */ /* 0x000e620008000c00 */
[----:B------:R-:W1:Y:S01]  /*5340*/  LDCU UR50, c[0x0][0x374] ;  /* 0x00006e80ff3277ac */ /* 0x000e620008000800 */
[----:B------:R-:W-:Y:S01]  /*5350*/  UIADD3 UR62, UPT, UPT, UR46, 0x200, URZ ;  /* 0x000002002e3e7890 */ /* 0x000fe2000fffe0ff */
[----:B------:R-:W-:Y:S01]  /*5360*/  UMOV UR45, URZ ;  /* 0x000000ff002d7c82 */ /* 0x000fe20008000000 */
[----:B------:R-:W-:Y:S01]  /*5370*/  UMOV UR49, URZ ;  /* 0x000000ff00317c82 */ /* 0x000fe20008000000 */
[----:B--23--:R-:W-:-:S09]  /*5380*/  IMAD.IADD R2, R0, 0x1, R2 ;  /* 0x0000000100027824 */ /* 0x00cfd200078e0202 */
.L_x_116:
[----:B------:R-:W-:Y:S02]  /*5390*/  LEA R8, R131, UR46, 0x3 ;  /* 0x0000002e83087c11 */ /* 0x000fe4000f8e18ff */
[----:B------:R-:W-:Y:S02]  /*53a0*/  SHF.L.U32 R0, R133, 0x1f, RZ ;  /* 0x0000001f85007819 */ /* 0x000fe400000006ff */
[----:B------:R-:W-:Y:S02]  /*53b0*/  LEA R4, R131, UR46, 0x4 ;  /* 0x0000002e83047c11 */ /* 0x000fe4000f8e20ff */
[----:B------:R-:W2:Y:S02]  /*53c0*/  SYNCS.PHASECHK.TRANS64.TRYWAIT P0, [R8+URZ+0xc0], R0 ;  /* 0x0000c000080075a7 */ /* 0x000ea400080011ff */
[----:B--2---:R-:W-:Y:S05]  /*53d0*/  @!P0 BRA `(.L_x_91) ;  /* 0x0000003400d88947 */ /* 0x004fea0003800000 */
.L_x_164:
[----:B------:R-:W3:Y:S01]  /*53e0*/  LDS.128 R4, [R4+0x150] ;  /* 0x0001500004047984 */ /* 0x000ee20000000c00 */
[----:B------:R-:W-:Y:S01]  /*53f0*/  UISETP.GE.AND UP0, UPT, UR42, 0x1, UPT ;  /* 0x000000012a00788c */ /* 0x000fe2000bf06270 */
[----:B------:R-:W-:Y:S01]  /*5400*/  @!PT LDS RZ, [RZ] ;  /* 0x00000000fffff984 */ /* 0x000fe20000000800 */
[----:B------:R-:W-:Y:S01]  /*5410*/  @!PT LDS RZ, [RZ] ;  /* 0x00000000fffff984 */ /* 0x000fe20000000800 */
[----:B------:R-:W-:Y:S01]  /*5420*/  @!PT LDS RZ, [RZ] ;  /* 0x00000000fffff984 */ /* 0x000fe20000000800 */
[----:B------:R-:W-:Y:S01]  /*5430*/  @!PT LDS RZ, [RZ] ;  /* 0x00000000fffff984 */ /* 0x000fe20000000800 */
[----:B------:R1:W-:Y:S06]  /*5440*/  MEMBAR.ALL.CTA ;  /* 0x0000000000007992 */ /* 0x0003ec0000008000 */
[----:B-1----:R-:W1:Y:S01]  /*5450*/  FENCE.VIEW.ASYNC.S ;  /* 0x00000000000073c6 */ /* 0x002e620000000000 */
[----:B---3--:R-:W-:Y:S11]  /*5460*/  LOP3.LUT P0, RZ, R6, 0x1, RZ, 0xc0, !PT ;  /* 0x0000000106ff7812 */ /* 0x008ff6000780c0ff */
[----:B------:R-:W-:Y:S02]  /*5470*/  @!UPT UIADD3 URZ, UPT, UPT, URZ, URZ, URZ ;  /* 0x000000fffffff290 */ /* 0x000fe4000fffe0ff */
[----:B-1----:R-:W-:Y:S01]  /*5480*/  VOTEU.ANY UP1, P0 ;  /* 0x0000000000ff7886 */ /* 0x002fe20000020100 */
[----:B------:R-:W-:Y:S01]  /*5490*/  PLOP3.LUT P0, PT, PT, PT, UP1, 0x80, 0x8 ;  /* 0x000000000008781c */ /* 0x000fe20003f0f018 */
[----:B------:R-:W-:Y:S11]  /*54a0*/  UP2UR UR56, UPR, URZ, 0x2 ;  /* 0x00000002ff387883 */ /* 0x000ff60008000000 */
[----:B------:R-:W-:Y:S01]  /*54b0*/  @!UPT UIADD3 URZ, UPT, UPT, URZ, URZ, URZ ;  /* 0x000000fffffff290 */ /* 0x000fe2000fffe0ff */
        /* <DEDUP_REMOVED lines=13> */
[----:B------:R-:W2:Y:S01]  /*5590*/  LDCU UR12, c[0x0][0xb20] ;  /* 0x00016400ff0c77ac */ /* 0x000ea20008000800 */
[----:B------:R-:W-:Y:S02]  /*55a0*/  UIMAD.WIDE.U32 UR4, UR50, UR55, URZ ;  /* 0x00000037320472a5 */ /* 0x000fe4000f8e00ff */
[----:B------:R-:W-:Y:S02]  /*55b0*/  UIMAD.WIDE.U32 UR6, UR51, UR52, URZ ;  /* 0x00000034330672a5 */ /* 0x000fe4000f8e00ff */
[----:B------:R-:W-:Y:S02]  /*55c0*/  UISETP.NE.AND UP0, UPT, UR54, 0x1, UPT ;  /* 0x000000013600788c */ /* 0x000fe4000bf05270 */
[----:B------:R-:W-:Y:S02]  /*55d0*/  UIMAD.WIDE.U32 UR8, UR37, UR55, URZ ;  /* 0x00000037250872a5 */ /* 0x000fe4000f8e00ff */
[----:B------:R-:W-:Y:S02]  /*55e0*/  UIMAD.WIDE.U32 UR10, UR38, UR52, URZ ;  /* 0x00000034260a72a5 */ /* 0x000fe4000f8e00ff */
[----:B------:R-:W-:Y:S02]  /*55f0*/  UISETP.NE.AND UP1, UPT, UR43, 0x1, UPT ;  /* 0x000000012b00788c */ /* 0x000fe4000bf25270 */
[----:B------:R-:W-:Y:S01]  /*5600*/  UISETP.NE.AND UP2, UPT, UR42, 0x1, UPT ;  /* 0x000000012a00788c */ /* 0x000fe2000bf45270 */
[----:B------:R-:W-:Y:S02]  /*5610*/  UMOV UR4, UR5 ;  /* 0x0000000500047c82 */ /* 0x000fe40008000000 */
[----:B--2---:R-:W-:Y:S03]  /*5620*/  USHF.R.U32.HI UR5, URZ, UR12, UR4 ;  /* 0x0000000cff057299 */ /* 0x004fe60008011604 */
[----:B------:R-:W-:Y:S02]  /*5630*/  UMOV UR4, UR7 ;  /* 0x0000000700047c82 */ /* 0x000fe40008000000 */
[----:B------:R-:W-:Y:S02]  /*5640*/  USHF.R.U32.HI UR7, URZ, UR53, UR4 ;  /* 0x00000035ff077299 */ /* 0x000fe40008011604 */
[----:B------:R-:W-:Y:S02]  /*5650*/  USEL UR4, UR50, UR5, !UP0 ;  /* 0x0000000532047287 */ /* 0x000fe4000c000000 */
[----:B------:R-:W-:Y:S01]  /*5660*/  USEL UR7, UR51, UR7, !UP1 ;  /* 0x0000000733077287 */ /* 0x000fe2000c800000 */
[----:B------:R-:W-:Y:S01]  /*5670*/  UMOV UR5, UR9 ;  /* 0x0000000900057c82 */ /* 0x000fe20008000000 */
[----:B------:R-:W-:Y:S02]  /*5680*/  UIMAD.WIDE.U32 UR8, UR4, UR40, URZ ;  /* 0x00000028040872a5 */ /* 0x000fe4000f8e00ff */
[----:B------:R-:W-:Y:S03]  /*5690*/  USHF.R.U32.HI UR6, URZ, UR12, UR5 ;  /* 0x0000000cff067299 */ /* 0x000fe60008011605 */
[----:B------:R-:W-:Y:S01]  /*56a0*/  UMOV UR5, UR11 ;  /* 0x0000000b00057c82 */ /* 0x000fe20008000000 */
[----:B------:R-:W-:Y:S02]  /*56b0*/  UIMAD.WIDE.U32 UR10, UR7, UR40, URZ ;  /* 0x00000028070a72a5 */ /* 0x000fe4000f8e00ff */
[----:B------:R-:W-:Y:S02]  /*56c0*/  USHF.R.U32.HI UR12, URZ, UR53, UR5 ;  /* 0x00000035ff0c7299 */ /* 0x000fe40008011605 */
[----:B------:R-:W-:Y:S01]  /*56d0*/  USEL UR6, UR37, UR6, !UP0 ;  /* 0x0000000625067287 */ /* 0x000fe2000c000000 */
[----:B------:R-:W-:Y:S02]  /*56e0*/  UMOV UR5, UR9 ;  /* 0x0000000900057c82 */ /* 0x000fe40008000000 */
[----:B------:R-:W-:Y:S01]  /*56f0*/  UMOV UR10, UR11 ;  /* 0x0000000b000a7c82 */ /* 0x000fe20008000000 */
[----:B------:R-:W-:Y:S02]  /*5700*/  @UP2 USHF.R.U32.HI UR4, URZ, UR41, UR5 ;  /* 0x00000029ff042299 */ /* 0x000fe40008011605 */
[----:B------:R-:W-:Y:S02]  /*5710*/  @UP2 USHF.R.U32.HI UR7, URZ, UR41, UR10 ;  /* 0x00000029ff072299 */ /* 0x000fe4000801160a */
[----:B------:R-:W-:Y:S02]  /*5720*/  UIMAD UR4, UR42, UR4, URZ ;  /* 0x000000042a0472a4 */ /* 0x000fe4000f8e02ff */
[----:B------:R-:W-:Y:S02]  /*5730*/  UIMAD.WIDE.U32 UR10, UR6, UR40, URZ ;  /* 0x00000028060a72a5 */ /* 0x000fe4000f8e00ff */
[----:B------:R-:W-:Y:S02]  /*5740*/  USEL UR5, UR38, UR12, !UP1 ;  /* 0x0000000c26057287 */ /* 0x000fe4000c800000 */
[----:B------:R-:W-:Y:S02]  /*5750*/  UIMAD UR8, UR42, UR7, URZ ;  /* 0x000000072a0872a4 */ /* 0x000fe4000f8e02ff */
[----:B------:R-:W-:Y:S03]  /*5760*/  UISETP.GE.AND UP0, UPT, UR6, UR4, UPT ;  /* 0x000000040600728c */ /* 0x000fe6000bf06270 */
[----:B------:R-:W-:Y:S01]  /*5770*/  UMOV UR4, UR11 ;  /* 0x0000000b00047c82 */ /* 0x000fe20008000000 */
[----:B------:R-:W-:Y:S02]  /*5780*/  UISETP.GE.OR UP0, UPT, UR5, UR8, UP0 ;  /* 0x000000080500728c */ /* 0x000fe40008706670 */
[----:B------:R-:W-:Y:S02]  /*5790*/  USHF.R.U32.HI UR4, URZ, UR41, UR4 ;  /* 0x00000029ff047299 */ /* 0x000fe40008011604 */
[----:B------:R-:W-:Y:S02]  /*57a0*/  UIMAD.WIDE.U32 UR8, UR5, UR40, URZ ;  /* 0x00000028050872a5 */ /* 0x000fe4000f8e00ff */
[----:B------:R-:W-:Y:S02]  /*57b0*/  USEL UR11, UR6, UR4, !UP2 ;  /* 0x00000004060b7287 */ /* 0x000fe4000d000000 */
[----:B------:R-:W-:Y:S02]  /*57c0*/  UIADD3 UR8, UPT, UPT, -UR5, URZ, URZ ;  /* 0x000000ff05087290 */ /* 0x000fe4000fffe1ff */
[----:B------:R-:W-:Y:S01]  /*57d0*/  UIADD3 UR10, UPT, UPT, -UR11, URZ, URZ ;  /* 0x000000ff0b0a7290 */ /* 0x000fe2000fffe1ff */
[----:B------:R-:W-:Y:S01]  /*57e0*/  @!UP0 UMOV UR4, UR9 ;  /* 0x0000000900048c82 */ /* 0x000fe20008000000 */
[----:B------:R-:W-:Y:S02]  /*57f0*/  UIADD3 UR9, UPT, UPT, -UR6, URZ, URZ ;  /* 0x000000ff06097290 */ /* 0x000fe4000fffe1ff */
[----:B------:R-:W-:Y:S02]  /*5800*/  @!UP0 USHF.R.U32.HI UR4, URZ, UR41, UR4 ;  /* 0x00000029ff048299 */ /* 0x000fe40008011604 */
[----:B------:R-:W-:Y:S02]  /*5810*/  UIMAD UR10, UR42, UR10, UR6 ;  /* 0x0000000a2a0a72a4 */ /* 0x000fe4000f8e0206 */
[----:B------:R-:W-:Y:S04]  /*5820*/  @!UP0 USEL UR4, UR5, UR4, !UP2 ;  /* 0x0000000405048287 */ /* 0x000fe8000d000000 */
[----:B------:R-:W-:Y:S02]  /*5830*/  @!UP0 UIMAD UR10, UR7, UR10, UR4 ;  /* 0x0000000a070a82a4 */ /* 0x000fe4000f8e0204 */
[----:B------:R-:W-:Y:S02]  /*5840*/  @!UP0 UIADD3 UR11, UPT, UPT, UR11, -UR4, URZ ;  /* 0x800000040b0b8290 */ /* 0x000fe4000fffe0ff */
[----:B------:R-:W-:Y:S02]  /*5850*/  UIMAD UR7, UR43, UR8, UR38 ;  /* 0x000000082b0772a4 */ /* 0x000fe4000f8e0226 */
[----:B------:R-:W-:Y:S02]  /*5860*/  @!UP0 UIMAD UR6, UR11, UR42, UR5 ;  /* 0x0000002a0b0682a4 */ /* 0x000fe4000f8e0205 */
[----:B------:R-:W-:Y:S01]  /*5870*/  UIMAD UR4, UR54, UR9, UR37 ;  /* 0x00000009360472a4 */ /* 0x000fe2000f8e0225 */
[----:B------:R-:W-:Y:S02]  /*5880*/  @!UP0 UMOV UR5, UR10 ;  /* 0x0000000a00058c82 */ /* 0x000fe40008000000 */
[----:B------:R-:W-:Y:S02]  /*5890*/  UIMAD UR38, UR5, UR43, UR7 ;  /* 0x0000002b052672a4 */ /* 0x000fe4000f8e0207 */
[----:B------:R-:W-:Y:S11]  /*58a0*/  UIMAD UR37, UR6, UR54, UR4 ;  /* 0x00000036062572a4 */ /* 0x000ff6000f8e0204 */
[----:B------:R-:W-:Y:S01]  /*58b0*/  @!UPT UIADD3 URZ, UPT, UPT, URZ, URZ, URZ ;  /* 0x000000fffffff290 */ /* 0x000fe2000fffe0ff */
.L_x_92:
[----:B------:R-:W-:Y:S01]  /*58c0*/  UISETP.NE.AND UP0, UPT, UR39, 0x1, UPT ;  /* 0x000000012700788c */ /* 0x000fe2000bf05270 */
[----:B------:R-:W-:Y:S10]  /*58d0*/  IADD3 R131, PT, PT, R131, 0x1, RZ ;  /* 0x0000000183837810 */ /* 0x000ff40007ffe0ff */
[----:B------:R-:W2:Y:S01]  /*58e0*/  @!UP0 LDCU.128 UR12, c[0x0][0xb10] ;  /* 0x00016200ff0c87ac */ /* 0x000ea20008000c00 */
[----:B------:R-:W3:Y:S01]  /*58f0*/  @!UP0 LDCU UR5, c[0x0][0xb0c] ;  /* 0x00016180ff0587ac */ /* 0x000ee20008000800 */
[----:B------:R-:W4:Y:S01]  /*5900*/  @!UP0 LDCU UR10, c[0x0][0xb20] ;  /* 0x00016400ff0a87ac */ /* 0x000f220008000800 */
[----:B--2---:R-:W-:Y:S02]  /*5910*/  UIMAD.WIDE.U32 UR8, UR38, UR12, URZ ;  /* 0x0000000c260872a5 */ /* 0x004fe4000f8e00ff */
[----:B------:R-:W-:Y:S02]  /*5920*/  UIMAD.WIDE.U32 UR6, UR37, UR15, URZ ;  /* 0x0000000f250672a5 */ /* 0x000fe4000f8e00ff */
[----:B------:R-:W-:Y:S03]  /*5930*/  @!UP0 UISETP.NE.AND UP1, UPT, UR14, 0x1, UPT ;  /* 0x000000010e00888c */ /* 0x000fe6000bf25270 */
[----:B------:R-:W-:Y:S01]  /*5940*/  @!UP0 UMOV UR4, UR9 ;  /* 0x0000000900048c82 */ /* 0x000fe20008000000 */
[----:B---3--:R-:W-:Y:S02]  /*5950*/  @!UP0 UISETP.NE.AND UP2, UPT, UR5, 0x1, UPT ;  /* 0x000000010500888c */ /* 0x008fe4000bf45270 */
[----:B------:R-:W-:Y:S01]  /*5960*/  @!UP0 USHF.R.U32.HI UR4, URZ, UR13, UR4 ;  /* 0x0000000dff048299 */ /* 0x000fe20008011604 */
[----:B------:R-:W-:Y:S02]  /*5970*/  @!UP0 UMOV UR6, UR7 ;  /* 0x0000000700068c82 */ /* 0x000fe40008000000 */
[----:B----4-:R-:W-:Y:S02]  /*5980*/  @!UP0 USHF.R.U32.HI UR6, URZ, UR10, UR6 ;  /* 0x0000000aff068299 */ /* 0x010fe40008011606 */
[----:B------:R-:W-:Y:S02]  /*5990*/  @!UP0 USEL UR7, UR38, UR4, !UP2 ;  /* 0x0000000426078287 */ /* 0x000fe4000d000000 */
[----:B------:R-:W-:Y:S04]  /*59a0*/  @!UP0 USEL UR6, UR37, UR6, !UP1 ;  /* 0x0000000625068287 */ /* 0x000fe8000c800000 */
[----:B------:R-:W-:Y:S02]  /*59b0*/  @!UP0 UIADD3 UR4, UPT, UPT, -UR7, UR6, URZ ;  /* 0x0000000607048290 */ /* 0x000fe4000fffe1ff */
[----:B------:R-:W-:Y:S02]  /*59c0*/  @!UP0 UIADD3 UR6, UPT, UPT, UR7, -UR6, URZ ;  /* 0x8000000607068290 */ /* 0x000fe4000fffe0ff */
[----:B------:R-:W-:Y:S02]  /*59d0*/  @!UP0 UIMAD UR38, UR4, UR5, UR38 ;  /* 0x00000005042682a4 */ /* 0x000fe4000f8e0226 */
[----:B------:R-:W-:Y:S02]  /*59e0*/  @!UP0 UIMAD UR37, UR6, UR14, UR37 ;  /* 0x0000000e062582a4 */ /* 0x000fe4000f8e0225 */
[----:B------:R-:W-:Y:S09]  /*59f0*/  ULOP3.LUT UP0, URZ, UR62, 0x90, URZ, 0xc0, !UPT ;  /* 0x000000903eff7892 */ /* 0x000ff2000f80c0ff */
[----:B------:R-:W-:Y:S05]  /*5a00*/  BRA.U !UP0, `(.L_x_93) ;  /* 0x00000001087c7547 */ /* 0x000fea000b800000 */
[----:B------:R-:W2:Y:S01]  /*5a10*/  LDCU.64 UR8, c[0x4][0x80] ;  /* 0x01001000ff0877ac */ /* 0x000ea20008000a00 */
[----:B------:R-:W-:Y:S01]  /*5a20*/  MOV R16, 0x0 ;  /* 0x0000000000107802 */ /* 0x000fe20000000f00 */
[----:B------:R-:W-:Y:S02]  /*5a30*/  HFMA2 R12, -RZ, RZ, 0, 5.9604644775390625e-08 ;  /* 0x00000001ff0c7431 */ /* 0x000fe400000001ff */
[----:B------:R-:W-:Y:S01]  /*5a40*/  IMAD.MOV.U32 R8, RZ, RZ, 0x70 ;  /* 0x00000070ff087424 */ /* 0x000fe200078e00ff */
[----:B------:R3:W4:Y:S01]  /*5a50*/  LDC.64 R14, c[0x4][R16] ;  /* 0x01000000100e7b82 */ /* 0x0007220000000a00 */
[----:B------:R-:W1:Y:S01]  /*5a60*/  LDCU.64 UR6, c[0x4][0x88] ;  /* 0x01001100ff0677ac */ /* 0x000e620008000a00 */
[----:B------:R-:W-:Y:S01]  /*5a70*/  IMAD.MOV.U32 R13, RZ, RZ, RZ ;  /* 0x000000ffff0d7224 */ /* 0x000fe200078e00ff */
[----:B------:R-:W1:Y:S01]  /*5a80*/  LDCU.64 UR4, c[0x4][0x8] ;  /* 0x01000100ff0477ac */ /* 0x000e620008000a00 */
[----:B--2---:R-:W-:Y:S01]  /*5a90*/  MOV R5, UR9 ;  /* 0x0000000900057c02 */ /* 0x004fe20008000f00 */
[----:B------:R-:W-:Y:S01]  /*5aa0*/  IMAD.U32 R4, RZ, RZ, UR8 ;  /* 0x00000008ff047e24 */ /* 0x000fe2000f8e00ff */
[----:B-1----:R-:W-:Y:S01]  /*5ab0*/  MOV R7, UR7 ;  /* 0x0000000700077c02 */ /* 0x002fe20008000f00 */
[----:B------:R-:W-:Y:S01]  /*5ac0*/  IMAD.U32 R6, RZ, RZ, UR6 ;  /* 0x00000006ff067e24 */ /* 0x000fe2000f8e00ff */
[----:B------:R-:W-:Y:S01]  /*5ad0*/  MOV R11, UR5 ;  /* 0x00000005000b7c02 */ /* 0x000fe20008000f00 */
[----:B------:R-:W-:Y:S02]  /*5ae0*/  IMAD.U32 R10, RZ, RZ, UR4 ;  /* 0x00000004ff0a7e24 */ /* 0x000fe4000f8e00ff */
[----:B------:R-:W-:Y:S07]  /*5af0*/  LEPC R20, `(.L_x_94) ;  /* 0x000000001014794e */ /* 0x000fee0000000000 */
[----:B---345:R-:W-:Y:S05]  /*5b00*/  CALL.ABS.NOINC R14 ;  /* 0x000000000e007343 */ /* 0x038fea0003c00000 */
.L_x_94:
[----:B------:R-:W1:Y:S01]  /*5b10*/  LDCU.64 UR8, c[0x4][0x80] ;  /* 0x01001000ff0877ac */ /* 0x000e620008000a00 */
[----:B------:R-:W2:Y:S01]  /*5b20*/  LDC.64 R16, c[0x4][R16] ;  /* 0x0100000010107b82 */ /* 0x000ea20000000a00 */
[----:B------:R-:W-:Y:S02]  /*5b30*/  HFMA2 R12, -RZ, RZ, 0, 5.9604644775390625e-08 ;  /* 0x00000001ff0c7431 */ /* 0x000fe400000001ff */
[----:B------:R-:W-:Y:S02]  /*5b40*/  IMAD.MOV.U32 R8, RZ, RZ, 0x70 ;  /* 0x00000070ff087424 */ /* 0x000fe400078e00ff */
[----:B------:R-:W-:Y:S01]  /*5b50*/  IMAD.MOV.U32 R13, RZ, RZ, RZ ;  /* 0x000000ffff0d7224 */ /* 0x000fe200078e00ff */
[----:B------:R-:W3:Y:S01]  /*5b60*/  LDCU.64 UR6, c[0x4][0x88] ;  /* 0x01001100ff0677ac */ /* 0x000ee20008000a00 */
[----:B------:R-:W4:Y:S01]  /*5b70*/  LDCU.64 UR4, c[0x4][0x8] ;  /* 0x01000100ff0477ac */ /* 0x000f220008000a00 */
[----:B-1----:R-:W-:Y:S02]  /*5b80*/  MOV R4, UR8 ;  /* 0x0000000800047c02 */ /* 0x002fe40008000f00 */
[----:B------:R-:W-:Y:S02]  /*5b90*/  MOV R5, UR9 ;  /* 0x0000000900057c02 */ /* 0x000fe40008000f00 */
[----:B---3--:R-:W-:Y:S01]  /*5ba0*/  MOV R7, UR7 ;  /* 0x0000000700077c02 */ /* 0x008fe20008000f00 */
[----:B------:R-:W-:Y:S01]  /*5bb0*/  IMAD.U32 R6, RZ, RZ, UR6 ;  /* 0x00000006ff067e24 */ /* 0x000fe2000f8e00ff */
[----:B----4-:R-:W-:Y:S01]  /*5bc0*/  MOV R11, UR5 ;  /* 0x00000005000b7c02 */ /* 0x010fe20008000f00 */
[----:B------:R-:W-:Y:S02]  /*5bd0*/  IMAD.U32 R10, RZ, RZ, UR4 ;  /* 0x00000004ff0a7e24 */ /* 0x000fe4000f8e00ff */
[----:B------:R-:W-:Y:S07]  /*5be0*/  LEPC R20, `(.L_x_93) ;  /* 0x000000001014794e */ /* 0x000fee0000000000 */
[----:B--2---:R-:W-:Y:S05]  /*5bf0*/  CALL.ABS.NOINC R16 ;  /* 0x0000000010007343 */ /* 0x004fea0003c00000 */
.L_x_93:
[----:B------:R-:W-:Y:S01]  /*5c00*/  ISETP.NE.U32.AND P3, PT, R126, RZ, PT ;  /* 0x000000ff7e00720c */ /* 0x000fe20003f65070 */
[----:B------:R-:W-:Y:S01]  /*5c10*/  UISETP.NE.AND UP1, UPT, UR63, URZ, UPT ;  /* 0x000000ff3f00728c */ /* 0x000fe2000bf25270 */
[----:B------:R-:W-:Y:S02]  /*5c20*/  ISETP.NE.U32.AND P4, PT, R122, RZ, PT ;  /* 0x000000ff7a00720c */ /* 0x000fe40003f85070 */
[----:B------:R-:W-:Y:S02]  /*5c30*/  ISETP.NE.AND.EX P3, PT, R127, RZ, PT, P3 ;  /* 0x000000ff7f00720c */ /* 0x000fe40003f65330 */
[----:B------:R-:W-:Y:S02]  /*5c40*/  PLOP3.LUT P1, PT, PT, PT, PT, 0x8, 0x80 ;  /* 0x000000000080781c */ /* 0x000fe40003f2e170 */
[----:B------:R-:W-:Y:S02]  /*5c50*/  PLOP3.LUT P0, PT, PT, PT, UP1, 0x80, 0x8 ;  /* 0x000000000008781c */ /* 0x000fe40003f0f018 */
[----:B------:R-:W-:Y:S02]  /*5c60*/  ISETP.NE.AND.EX P4, PT, R123, RZ, PT, P4 ;  /* 0x000000ff7b00720c */ /* 0x000fe40003f85340 */
[----:B------:R-:W2:Y:S09]  /*5c70*/  @UP1 LDCU.64 UR4, c[0x0][0x888] ;  /* 0x00011100ff0417ac */ /* 0x000eb20008000a00 */
[----:B------:R-:W-:Y:S01]  /*5c80*/  @P0 PLOP3.LUT P1, PT, P3, PT, PT, 0x80, 0x8 ;  /* 0x000000000008081c */ /* 0x000fe20001f2f070 */
[----:B--2---:R-:W-:Y:S04]  /*5c90*/  @UP1 UISETP.NE.U32.AND UP0, UPT, UR4, URZ, UPT ;  /* 0x000000ff0400128c */ /* 0x004fe8000bf05070 */
[----:B------:R-:W-:Y:S04]  /*5ca0*/  @UP1 UISETP.NE.AND.EX UP0, UPT, UR5, URZ, UPT, UP0 ;  /* 0x000000ff0500128c */ /* 0x000fe8000bf05300 */
[----:B------:R-:W-:Y:S01]  /*5cb0*/  @UP1 USEL UR4, URZ, 0xffffffff, UP0 ;  /* 0xffffffffff041887 */ /* 0x000fe20008000000 */
[----:B------:R-:W-:Y:S11]  /*5cc0*/  @!P3 BRA `(.L_x_95) ;  /* 0x000000000030b947 */ /* 0x000ff60003800000 */
[----:B------:R-:W-:Y:S01]  /*5cd0*/  ISETP.NE.U32.AND P2, PT, R124, RZ, PT ;  /* 0x000000ff7c00720c */ /* 0x000fe20003f45070 */
[----:B------:R-:W2:Y:S01]  /*5ce0*/  LDCU.64 UR6, c[0x0][0x358] ;  /* 0x00006b00ff0677ac */ /* 0x000ea20008000a00 */
[----:B------:R-:W-:Y:S02]  /*5cf0*/  IMAD.MOV.U32 R129, RZ, RZ, 0x1 ;  /* 0x00000001ff817424 */ /* 0x000fe400078e00ff */
[----:B------:R-:W-:Y:S11]  /*5d00*/  ISETP.NE.AND.EX P2, PT, R125, RZ, PT, P2 ;  /* 0x000000ff7d00720c */ /* 0x000ff60003f45320 */
[----:B------:R-:W-:Y:S02]  /*5d10*/  @!UPT UIADD3 URZ, UPT, UPT, URZ, URZ, URZ ;  /* 0x000000fffffff290 */ /* 0x000fe4000fffe0ff */
[----:B------:R-:W3:Y:S01]  /*5d20*/  @P2 LDC.64 R4, c[0x0][0x888] ;  /* 0x00022200ff042b82 */ /* 0x000ee20000000a00 */
[----:B-1----:R-:W-:Y:S04]  /*5d30*/  @P2 IMAD R0, R126, UR36, RZ ;  /* 0x000000247e002c24 */ /* 0x002fe8000f8e02ff */
[----:B---3--:R-:W-:Y:S04]  /*5d40*/  @P2 IMAD.WIDE R4, R0, 0x4, R4 ;  /* 0x0000000400042825 */ /* 0x008fe800078e0204 */
[----:B------:R-:W-:Y:S01]  /*5d50*/  HFMA2 R0, -RZ, RZ, 0, 5.9604644775390625e-08 ;  /* 0x00000001ff007431 */ /* 0x000fe200000001ff */
[----:B--2--5:R2:W5:Y:S04]  /*5d60*/  @P2 LDG.E R74, desc[UR6][R4.64] ;  /* 0x00000006044a2981 */ /* 0x024568000c1e1900 */
[----:B------:R-:W-:Y:S01]  /*5d70*/  @!P2 PRMT R129, R0, 0x7610, R129 ;  /* 0x000076100081a816 */ /* 0x000fe20000000081 */
[----:B--2---:R-:W3:Y:S06]  /*5d80*/  @!P2 LDC R74, c[0x0][0x880] ;  /* 0x00022000ff4aab82 */ /* 0x004eec0000000800 */
.L_x_95:
[----:B------:R-:W-:Y:S05]  /*5d90*/  @!P4 BRA `(.L_x_96) ;  /* 0x000000000024c947 */ /* 0x000fea0003800000 */
[----:B------:R-:W-:Y:S01]  /*5da0*/  ISETP.NE.U32.AND P2, PT, R120, RZ, PT ;  /* 0x000000ff7800720c */ /* 0x000fe20003f45070 */
[----:B------:R-:W2:Y:S03]  /*5db0*/  LDCU.64 UR6, c[0x0][0x358] ;  /* 0x00006b00ff0677ac */ /* 0x000ea60008000a00 */
[----:B------:R-:W-:Y:S11]  /*5dc0*/  ISETP.NE.AND.EX P2, PT, R121, RZ, PT, P2 ;  /* 0x000000ff7900720c */ /* 0x000ff60003f45320 */
[----:B------:R-:W-:Y:S02]  /*5dd0*/  @!UPT UIADD3 URZ, UPT, UPT, URZ, URZ, URZ ;  /* 0x000000fffffff290 */ /* 0x000fe4000fffe0ff */
[----:B------:R-:W4:Y:S01]  /*5de0*/  @P2 LDC.64 R4, c[0x0][0x8a8] ;  /* 0x00022a00ff042b82 */ /* 0x000f220000000a00 */
[----:B-1----:R-:W-:Y:S04]  /*5df0*/  @P2 IMAD R0, R122, UR36, RZ ;  /* 0x000000247a002c24 */ /* 0x002fe8000f8e02ff */
[----:B----4-:R-:W-:Y:S05]  /*5e00*/  @P2 IMAD.WIDE R4, R0, 0x4, R4 ;  /* 0x0000000400042825 */ /* 0x010fea00078e0204 */
[----:B--2--5:R2:W5:Y:S02]  /*5e10*/  @P2 LDG.E R73, desc[UR6][R4.64] ;  /* 0x0000000604492981 */ /* 0x024564000c1e1900 */
[----:B--2---:R-:W4:Y:S02]  /*5e20*/  @!P2 LDC R73, c[0x0][0x8a0] ;  /* 0x00022800ff49ab82 */ /* 0x004f240000000800 */
.L_x_96:
[----:B---3-5:R-:W-:Y:S01]  /*5e30*/  @P0 FSETP.NEU.AND P4, PT, R74, RZ, PT ;  /* 0x000000ff4a00020b */ /* 0x028fe20003f8d000 */
[----:B-1----:R-:W-:Y:S01]  /*5e40*/  IMAD.U32 R0, RZ, RZ, UR4 ;  /* 0x00000004ff007e24 */ /* 0x002fe2000f8e00ff */
[----:B------:R-:W-:Y:S01]  /*5e50*/  @P0 LOP3.LUT P2, RZ, R129, 0xff, RZ, 0xc0, !PT ;  /* 0x000000ff81ff0812 */ /* 0x000fe2000784c0ff */
[----:B------:R-:W-:Y:S01]  /*5e60*/  BSSY B1, `(.L_x_97) ;  /* 0x0000048000017945 */ /* 0x000fe20003800000 */
[----:B------:R-:W-:Y:S02]  /*5e70*/  @P0 SEL R3, RZ, 0xffffffff, P4 ;  /* 0xffffffffff030807 */ /* 0x000fe40002000000 */
[----:B------:R-:W-:Y:S02]  /*5e80*/  CS2R R118, SRZ ;  /* 0x0000000000767805 */ /* 0x000fe4000001ff00 */
[----:B------:R-:W-:Y:S02]  /*5e90*/  LEA R17, R72, UR46, 0x3 ;  /* 0x0000002e48117c11 */ /* 0x000fe4000f8e18ff */
[----:B------:R-:W-:Y:S02]  /*5ea0*/  CS2R R116, SRZ ;  /* 0x0000000000747805 */ /* 0x000fe4000001ff00 */
[----:B------:R-:W-:Y:S01]  /*5eb0*/  @P1 SEL R3, R0, R3, !P2 ;  /* 0x0000000300031207 */ /* 0x000fe20005000000 */
[----:B------:R-:W-:Y:S01]  /*5ec0*/  IMAD.U32 R0, RZ, RZ, UR45 ;  /* 0x0000002dff007e24 */ /* 0x000fe2000f8e00ff */
[----:B------:R-:W-:Y:S02]  /*5ed0*/  PLOP3.LUT P5, PT, PT, PT, PT, 0x8, 0x80 ;  /* 0x000000000080781c */ /* 0x000fe40003fae170 */
[----:B------:R-:W-:Y:S02]  /*5ee0*/  CS2R R110, SRZ ;  /* 0x00000000006e7805 */ /* 0x000fe4000001ff00 */
[----:B------:R-:W-:Y:S02]  /*5ef0*/  @P0 LOP3.LUT R3, R3, 0x1, RZ, 0xc0, !PT ;  /* 0x0000000103030812 */ /* 0x000fe400078ec0ff */
[----:B------:R-:W-:Y:S02]  /*5f00*/  CS2R R108, SRZ ;  /* 0x00000000006c7805 */ /* 0x000fe4000001ff00 */
[----:B------:R-:W-:Y:S02]  /*5f10*/  LEA R0, R0, UR46, 0x3 ;  /* 0x0000002e00007c11 */ /* 0x000fe4000f8e18ff */
[----:B------:R-:W-:Y:S02]  /*5f20*/  CS2R R102, SRZ ;  /* 0x0000000000667805 */ /* 0x000fe4000001ff00 */
[----:B------:R-:W-:Y:S02]  /*5f30*/  ISETP.NE.U32.OR P6, PT, R3, 0x1, !P0 ;  /* 0x000000010300780c */ /* 0x000fe400047c5470 */
[----:B------:R-:W-:Y:S02]  /*5f40*/  CS2R R100, SRZ ;  /* 0x0000000000647805 */ /* 0x000fe4000001ff00 */
[----:B------:R-:W-:Y:S02]  /*5f50*/  LOP3.LUT R3, R135, 0x1, RZ, 0x3c, !PT ;  /* 0x0000000187037812 */ /* 0x000fe400078e3cff */
[----:B------:R-:W-:Y:S02]  /*5f60*/  CS2R R94, SRZ ;  /* 0x00000000005e7805 */ /* 0x000fe4000001ff00 */
[----:B------:R-:W-:Y:S02]  /*5f70*/  P2R R137, PR, RZ, 0x40 ;  /* 0x00000040ff897803 */ /* 0x000fe40000000000 */
[----:B------:R-:W-:Y:S02]  /*5f80*/  CS2R R92, SRZ ;  /* 0x00000000005c7805 */ /* 0x000fe4000001ff00 */
[----:B------:R-:W-:Y:S02]  /*5f90*/  CS2R R86, SRZ ;  /* 0x0000000000567805 */ /* 0x000fe4000001ff00 */
[----:B------:R-:W-:Y:S02]  /*5fa0*/  CS2R R84, SRZ ;  /* 0x0000000000547805 */ /* 0x000fe4000001ff00 */
[----:B------:R-:W-:Y:S02]  /*5fb0*/  CS2R R78, SRZ ;  /* 0x00000000004e7805 */ /* 0x000fe4000001ff00 */
[----:B------:R-:W-:Y:S02]  /*5fc0*/  CS2R R76, SRZ ;  /* 0x00000000004c7805 */ /* 0x000fe4000001ff00 */
[----:B------:R-:W-:Y:S02]  /*5fd0*/  CS2R R82, SRZ ;  /* 0x0000000000527805 */ /* 0x000fe4000001ff00 */
[----:B------:R-:W-:Y:S02]  /*5fe0*/  CS2R R80, SRZ ;  /* 0x0000000000507805 */ /* 0x000fe4000001ff00 */
[----:B------:R-:W-:Y:S04]  /*5ff0*/  @P6 SHF.L.U32 R4, R3, 0x1f, RZ ;  /* 0x0000001f03046819 */ /* 0x000fe800000006ff */
[----:B------:R1:W2:Y:S02]  /*6000*/  @P6 SYNCS.PHASECHK.TRANS64.TRYWAIT P0, [R0+URZ+0x90], R4 ;  /* 0x00009004000065a7 */ /* 0x0002a400080011ff */
[----:B-1----:R-:W-:Y:S04]  /*6010*/  SHF.L.U32 R4, R134, 0x1f, RZ ;  /* 0x0000001f86047819 */ /* 0x002fe800000006ff */
[----:B------:R1:W3:Y:S01]  /*6020*/  SYNCS.PHASECHK.TRANS64.TRYWAIT P4, [R17+URZ+0xe0], R4 ;  /* 0x0000e004110075a7 */ /* 0x0002e200080811ff */
[----:B--2---:R-:W-:Y:S01]  /*6030*/  @P6 PLOP3.LUT P5, PT, P0, PT, PT, 0x8, 0x80 ;  /* 0x000000000080681c */ /* 0x004fe200007ae170 */
[----:B------:R-:W-:Y:S01]  /*6040*/  @!UPT UIADD3 URZ, UPT, UPT, URZ, URZ, URZ ;  /* 0x000000fffffff290 */ /* 0x000fe2000fffe0ff */
[----:B-1----:R-:W-:Y:S11]  /*6050*/  @!P6 BRA `(.L_x_98) ;  /* 0x0000000000a0e947 */ /* 0x002ff60003800000 */
[----:B------:R-:W-:Y:S01]  /*6060*/  ISETP.NE.U32.AND P0, PT, RZ, UR60, PT ;  /* 0x0000003cff007c0c */ /* 0x000fe2000bf05070 */
[----:B------:R-:W-:Y:S01]  /*6070*/  BSSY B0, `(.L_x_99) ;  /* 0x000000d000007945 */ /* 0x000fe20003800000 */
[----:B------:R-:W-:Y:S02]  /*6080*/  FSETP.NEU.AND P2, PT, R74, RZ, PT ;  /* 0x000000ff4a00720b */ /* 0x000fe40003f4d000 */
[----:B------:R-:W-:Y:S02]  /*6090*/  ISETP.NE.AND.EX P0, PT, RZ, UR61, PT, P0 ;  /* 0x0000003dff007c0c */ /* 0x000fe4000bf05300 */
[----:B------:R-:W-:Y:S02]  /*60a0*/  LOP3.LUT P1, RZ, R129, 0xff, RZ, 0xc0, !PT ;  /* 0x000000ff81ff7812 */ /* 0x000fe4000782c0ff */
[----:B------:R-:W-:Y:S02]  /*60b0*/  SEL R6, RZ, 0xffffffff, P2 ;  /* 0xffffffffff067807 */ /* 0x000fe40001000000 */
[----:B------:R-:W-:Y:S04]  /*60c0*/  SEL R5, RZ, 0xffffffff, P0 ;  /* 0xffffffffff057807 */ /* 0x000fe80000000000 */
[----:B------:R-:W-:Y:S01]  /*60d0*/  @P3 SEL R6, R5, R6, !P1 ;  /* 0x0000000605063207 */ /* 0x000fe20004800000 */
[----:B------:R-:W-:Y:S03]  /*60e0*/  IMAD.U32 R5, RZ, RZ, UR45 ;  /* 0x0000002dff057e24 */ /* 0x000fe6000f8e00ff */
[----:B------:R-:W-:Y:S01]  /*60f0*/  LOP3.LUT R6, R6, 0x1, RZ, 0xc0, !PT ;  /* 0x0000000106067812 */ /* 0x000fe200078ec0ff */
[----:B------:R-:W-:Y:S06]  /*6100*/  @!P5 BRA `(.L_x_100) ;  /* 0x00000000000cd947 */ /* 0x000fec0003800000 */
[----:B------:R-:W-:Y:S04]  /*6110*/  SHF.L.U32 R3, R3, 0x1f, RZ ;  /* 0x0000001f03037819 */ /* 0x000fe800000006ff */
[----:B------:R-:W1:Y:S02]  /*6120*/  SYNCS.PHASECHK.TRANS64.TRYWAIT P0, [R0+URZ+0x90], R3 ;  /* 0x00009003000075a7 */ /* 0x000e6400080011ff */
[----:B-1----:R-:W-:Y:S05]  /*6130*/  @!P0 BRA `(.L_x_101) ;  /* 0x0000002800948947 */ /* 0x002fea0003800000 */
.L_x_100:
[----:B------:R-:W-:Y:S05]  /*6140*/  BSYNC B0 ;  /* 0x0000000000007941 */ /* 0x000fea0003800000 */
.L_x_99:
[----:B------:R-:W-:Y:S02]  /*6150*/  ISETP.NE.U32.AND P0, PT, R6, 0x1, PT ;  /* 0x000000010600780c */ /* 0x000fe40003f05070 */
[----:B------:R-:W-:Y:S02]  /*6160*/  CS2R R82, SRZ ;  /* 0x0000000000527805 */ /* 0x000fe4000001ff00 */
        /* <DEDUP_REMOVED lines=10> */
[----:B------:R-:W-:Y:S01]  /*6210*/  CS2R R108, SRZ ;  /* 0x00000000006c7805 */ /* 0x000fe2000001ff00 */
[----:B-1----:R-:W-:Y:S01]  /*6220*/  @P0 IMAD R0, R5, 0x1c00, R128 ;  /* 0x00001c0005000824 */ /* 0x002fe200078e0280 */
[----:B------:R-:W-:Y:S01]  /*6230*/  CS2R R116, SRZ ;  /* 0x0000000000747805 */ /* 0x000fe2000001ff00 */
[----:B------:R-:W-:Y:S01]  /*6240*/  IMAD.MOV.U32 R118, RZ, RZ, RZ ;  /* 0x000000ffff767224 */ /* 0x000fe200078e00ff */
[----:B------:R-:W-:Y:S05]  /*6250*/  @P0 WARPSYNC.ALL ;  /* 0x0000000000000948 */ /* 0x000fea0003800000 */
[----:B------:R-:W-:Y:S05]  /*6260*/  @P0 LEA R0, R0, UR46, 0x1 ;  /* 0x0000002e00000c11 */ /* 0x000fea000f8e08ff */
[----:B------:R1:W2:Y:S04]  /*6270*/  @P0 LDSM.16.M88.4 R80, [R0+0x200] ;  /* 0x000200000050083b */ /* 0x0002a80000000200 */
[----:B------:R1:W1:Y:S04]  /*6280*/  @P0 LDSM.16.M88.4 R76, [R0+0xa00] ;  /* 0x000a0000004c083b */ /* 0x0002680000000200 */
[----:B------:R1:W1:Y:S04]  /*6290*/  @P0 LDSM.16.M88.4 R84, [R0+0x1200] ;  /* 0x001200000054083b */ /* 0x0002680000000200 */
[----:B------:R1:W1:Y:S04]  /*62a0*/  @P0 LDSM.16.M88.4 R92, [R0+0x1a00] ;  /* 0x001a0000005c083b */ /* 0x0002680000000200 */
[----:B------:R1:W1:Y:S04]  /*62b0*/  @P0 LDSM.16.M88.4 R100, [R0+0x2200] ;  /* 0x002200000064083b */ /* 0x0002680000000200 */
[----:B------:R1:W1:Y:S04]  /*62c0*/  @P0 LDSM.16.M88.4 R108, [R0+0x2a00] ;  /* 0x002a0000006c083b */ /* 0x0002680000000200 */
[----:B------:R1:W1:Y:S02]  /*62d0*/  @P0 LDSM.16.M88.4 R116, [R0+0x3200] ;  /* 0x003200000074083b */ /* 0x0002640000000200 */
.L_x_98:
[----:B------:R-:W-:Y:S05]  /*62e0*/  BSYNC B1 ;  /* 0x0000000000017941 */ /* 0x000fea0003800000 */
.L_x_97:
[----:B-1----:R-:W-:Y:S04]  /*62f0*/  LEA.HI R0, R72, R72, RZ, 0x1 ;  /* 0x0000004848007211 */ /* 0x002fe800078f08ff */
[----:B------:R-:W-:Y:S02]  /*6300*/  SHF.R.U32.HI R3, RZ, 0x1, R0 ;  /* 0x00000001ff037819 */ /* 0x000fe40000011600 */
[----:B------:R-:W-:Y:S03]  /*6310*/  LOP3.LUT R0, R0, 0xffe, RZ, 0xc0, !PT ;  /* 0x00000ffe00007812 */ /* 0x000fe600078ec0ff */
[----:B------:R-:W-:Y:S02]  /*6320*/  IMAD R3, R3, 0x70, R2 ;  /* 0x0000007003037824 */ /* 0x000fe400078e0202 */
[----:B------:R-:W-:Y:S04]  /*6330*/  IMAD.IADD R0, R72, 0x1, -R0 ;  /* 0x0000000148007824 */ /* 0x000fe800078e0a00 */
[----:B------:R-:W-:Y:S05]  /*6340*/  IMAD R16, R0, 0x100000, R3 ;  /* 0x0010000000107824 */ /* 0x000fea00078e0203 */
[----:B------:R-:W-:Y:S04]  /*6350*/  SHF.R.U32.HI R0, RZ, 0x15, R16 ;  /* 0x00000015ff007819 */ /* 0x000fe80000011610 */
[----:B------:R-:W-:Y:S01]  /*6360*/  LOP3.LUT P0, RZ, R0, 0x3, R130, 0x48, !PT ;  /* 0x0000000300ff7812 */ /* 0x000fe20007804882 */
[----:B------:R-:W-:Y:S01]  /*6370*/  @!UPT UIADD3 URZ, UPT, UPT, URZ, URZ, URZ ;  /* 0x000000fffffff290 */ /* 0x000fe2000fffe0ff */
[----:B---3--:R-:W-:Y:S11]  /*6380*/  @P4 BRA `(.L_x_102) ;  /* 0x0000000000084947 */ /* 0x008ff60003800000 */
[----:B------:R-:W1:Y:S02]  /*6390*/  SYNCS.PHASECHK.TRANS64.TRYWAIT P1, [R17+URZ+0xe0], R4 ;  /* 0x0000e004110075a7 */ /* 0x000e6400080211ff */
[----:B-1----:R-:W-:Y:S05]  /*63a0*/  @!P1 BRA `(.L_x_103) ;  /* 0x00000028000c9947 */ /* 0x002fea0003800000 */
.L_x_102:
[----:B------:R-:W-:Y:S05]  /*63b0*/  @!P0 BRA `(.L_x_104) ;  /* 0x0000000000408947 */ /* 0x000fea0003800000 */
[----:B------:R-:W3:Y:S01]  /*63c0*/  LDCU.64 UR8, c[0x4][0x70] ;  /* 0x01000e00ff0877ac */ /* 0x000ee20008000a00 */
[----:B------:R-:W-:Y:S01]  /*63d0*/  MOV R15, 0x0 ;  /* 0x00000000000f7802 */ /* 0x000fe20000000f00 */
[----:B------:R-:W-:Y:S02]  /*63e0*/  HFMA2 R12, -RZ, RZ, 0, 5.9604644775390625e-08 ;  /* 0x00000001ff0c7431 */ /* 0x000fe400000001ff */
[----:B------:R-:W-:Y:S02]  /*63f0*/  IMAD.MOV.U32 R8, RZ, RZ, 0x192 ;  /* 0x00000192ff087424 */ /* 0x000fe400078e00ff */
[----:B------:R-:W-:Y:S01]  /*6400*/  IMAD.MOV.U32 R13, RZ, RZ, RZ ;  /* 0x000000ffff0d7224 */ /* 0x000fe200078e00ff */
[----:B------:R-:W5:Y:S01]  /*6410*/  LDCU.64 UR6, c[0x4][0x78] ;  /* 0x01000f00ff0677ac */ /* 0x000f620008000a00 */
[----:B------:R-:W2:Y:S01]  /*6420*/  LDC.64 R14, c[0x4][R15] ;  /* 0x010000000f0e7b82 */ /* 0x000ea20000000a00 */
[----:B------:R-:W4:Y:S01]  /*6430*/  LDCU.64 UR4, c[0x4][0x10] ;  /* 0x01000200ff0477ac */ /* 0x000f220008000a00 */
[----:B---3--:R-:W-:Y:S01]  /*6440*/  MOV R5, UR9 ;  /* 0x0000000900057c02 */ /* 0x008fe20008000f00 */
[----:B-1----:R-:W-:Y:S01]  /*6450*/  IMAD.U32 R4, RZ, RZ, UR8 ;  /* 0x00000008ff047e24 */ /* 0x002fe2000f8e00ff */
[----:B-----5:R-:W-:Y:S01]  /*6460*/  MOV R7, UR7 ;  /* 0x0000000700077c02 */ /* 0x020fe20008000f00 */
[----:B------:R-:W-:Y:S01]  /*6470*/  IMAD.U32 R6, RZ, RZ, UR6 ;  /* 0x00000006ff067e24 */ /* 0x000fe2000f8e00ff */
[----:B----4-:R-:W-:Y:S01]  /*6480*/  MOV R11, UR5 ;  /* 0x00000005000b7c02 */ /* 0x010fe20008000f00 */
[----:B------:R-:W-:Y:S02]  /*6490*/  IMAD.U32 R10, RZ, RZ, UR4 ;  /* 0x00000004ff0a7e24 */ /* 0x000fe4000f8e00ff */
[----:B------:R-:W-:Y:S07]  /*64a0*/  LEPC R20, `(.L_x_104) ;  /* 0x000000001014794e */ /* 0x000fee0000000000 */
[----:B--2---:R-:W-:Y:S05]  /*64b0*/  CALL.ABS.NOINC R14 ;  /* 0x000000000e007343 */ /* 0x004fea0003c00000 */
.L_x_104:
[----:B------:R-:W-:Y:S05]  /*64c0*/  WARPSYNC.ALL ;  /* 0x0000000000007948 */ /* 0x000fea0003800000 */
[C---:B------:R-:W-:Y:S01]  /*64d0*/  R2UR UR4, R16.reuse ;  /* 0x00000000100472ca */ /* 0x040fe200000e0000 */
[----:B------:R-:W-:Y:S05]  /*64e0*/  VIADD R0, R16, 0x10 ;  /* 0x0000001010007836 */ /* 0x000fea0000000000 */
[----:B------:R-:W-:Y:S04]  /*64f0*/  SHF.R.U32.HI R0, RZ, 0x15, R0 ;  /* 0x00000015ff007819 */ /* 0x000fe80000011600 */
[----:B------:R-:W-:Y:S03]  /*6500*/  LOP3.LUT P0, RZ, R0, 0x3, R130, 0x48, !PT ;  /* 0x0000000300ff7812 */ /* 0x000fe60007804882 */
[----:B------:R-:W3:Y:S10]  /*6510*/  LDTM.16dp256bit.x2 R64, tmem[UR4] ;  /* 0x00000004004079ee */ /* 0x000ef400080a0000 */
[----:B---3--:R-:W-:Y:S05]  /*6520*/  @!P0 BRA `(.L_x_105) ;  /* 0x0000000000408947 */ /* 0x008fea0003800000 */
        /* <DEDUP_REMOVED lines=16> */
.L_x_105:
[----:B------:R-:W-:Y:S05]  /*6630*/  WARPSYNC.ALL ;  /* 0x0000000000007948 */ /* 0x000fea0003800000 */
[C---:B------:R-:W-:Y:S01]  /*6640*/  R2UR UR4, R16.reuse ;  /* 0x00000000100472ca */ /* 0x040fe200000e0000 */
[----:B------:R-:W-:Y:S05]  /*6650*/  VIADD R0, R16, 0x20 ;  /* 0x0000002010007836 */ /* 0x000fea0000000000 */
[----:B------:R-:W-:Y:S04]  /*6660*/  SHF.R.U32.HI R0, RZ, 0x15, R0 ;  /* 0x00000015ff007819 */ /* 0x000fe80000011600 */
[----:B------:R-:W-:Y:S03]  /*6670*/  LOP3.LUT P0, RZ, R0, 0x3, R130, 0x48, !PT ;  /* 0x0000000300ff7812 */ /* 0x000fe60007804882 */
[----:B------:R-:W3:Y:S10]  /*6680*/  LDTM.16dp256bit.x2 R56, tmem[UR4+0x10] ;  /* 0x00001004003879ee */ /* 0x000ef400080a0000 */
        /* <DEDUP_REMOVED lines=17> */
.L_x_106:
        /* <DEDUP_REMOVED lines=23> */
.L_x_107:
        /* <DEDUP_REMOVED lines=23> */
.L_x_108:
        /* <DEDUP_REMOVED lines=23> */
.L_x_109:
        /* <DEDUP_REMOVED lines=23> */
.L_x_110:
[----:B------:R-:W-:Y:S01]  /*6d60*/  ISETP.NE.AND P0, PT, R136, RZ, PT ;  /* 0x000000ff8800720c */ /* 0x000fe20003f05270 */
[----:B------:R-:W-:Y:S05]  /*6d70*/  WARPSYNC.ALL ;  /* 0x0000000000007948 */ /* 0x000fea0003800000 */
[----:B------:R-:W-:Y:S01]  /*6d80*/  R2UR UR4, R16 ;  /* 0x00000000100472ca */ /* 0x000fe200000e0000 */
[C---:B----4-:R-:W-:Y:S01]  /*6d90*/  FMUL R0, R73.reuse, R64 ;  /* 0x0000004049007220 */ /* 0x050fe20000400000 */
[C---:B--2---:R-:W-:Y:S01]  /*6da0*/  SHF.L.U32 R64, R80.reuse, 0x10, RZ ;  /* 0x0000001050407819 */ /* 0x044fe200000006ff */
[C---:B------:R-:W-:Y:S01]  /*6db0*/  FMUL R3, R73.reuse, R65 ;  /* 0x0000004149037220 */ /* 0x040fe20000400000 */
[----:B------:R-:W-:Y:S01]  /*6dc0*/  LOP3.LUT R65, R80, 0xffff0000, RZ, 0xc0, !PT ;  /* 0xffff000050417812 */ /* 0x000fe200078ec0ff */
[----:B------:R-:W-:Y:S01]  /*6dd0*/  FMUL R12, R73, R66 ;  /* 0x00000042490c7220 */ /* 0x000fe20000400000 */
[----:B------:R-:W-:Y:S01]  /*6de0*/  SHF.L.U32 R66, R81, 0x10, RZ ;  /* 0x0000001051427819 */ /* 0x000fe200000006ff */
[C---:B------:R-:W-:Y:S01]  /*6df0*/  FFMA R0, R74.reuse, R64, R0 ;  /* 0x000000404a007223 */ /* 0x040fe20000000000 */
[----:B------:R-:W-:Y:S01]  /*6e00*/  R2UR UR5, R17 ;  /* 0x00000000110572ca */ /* 0x000fe200000e0000 */
[C---:B------:R-:W-:Y:S01]  /*6e10*/  FFMA R3, R74.reuse, R65, R3 ;  /* 0x000000414a037223 */ /* 0x040fe20000000003 */
[----:B------:R-:W-:Y:S01]  /*6e20*/  SHF.L.U32 R75, R79, 0x10, RZ ;  /* 0x000000104f4b7819 */ /* 0x000fe200000006ff */
[----:B------:R-:W-:Y:S01]  /*6e30*/  FFMA R12, R74, R66, R12 ;  /* 0x000000424a0c7223 */ /* 0x000fe2000000000c */
[----:B------:R-:W-:Y:S01]  /*6e40*/  LOP3.LUT R80, R85, 0xffff0000, RZ, 0xc0, !PT ;  /* 0xffff000055507812 */ /* 0x000fe200078ec0ff */
[----:B-1----:R-:W1:Y:S01]  /*6e50*/  LDTM.16dp256bit.x2 R4, tmem[UR4+0x60] ;  /* 0x00006004000479ee */ /* 0x002e6200080a0000 */
[----:B------:R-:W-:Y:S01]  /*6e60*/  LOP3.LUT R88, R93, 0xffff0000, RZ, 0xc0, !PT ;  /* 0xffff00005d587812 */ /* 0x000fe200078ec0ff */
[----:B------:R-:W-:Y:S01]  /*6e70*/  NOP ;  /* 0x0000000000007918 */ /* 0x000fe20000000000 */
[----:B------:R-:W-:Y:S01]  /*6e80*/  SHF.L.U32 R89, R94, 0x10, RZ ;  /* 0x000000105e597819 */ /* 0x000fe200000006ff */
[----:B------:R-:W-:Y:S01]  /*6e90*/  FMUL R13, R73, R67 ;  /* 0x00000043490d7220 */ /* 0x000fe20000400000 */
[----:B------:R-:W-:Y:S01]  /*6ea0*/  LOP3.LUT R67, R81, 0xffff0000, RZ, 0xc0, !PT ;  /* 0xffff000051437812 */ /* 0x000fe200078ec0ff */
[----:B------:R-:W-:Y:S01]  /*6eb0*/  FMUL R14, R73, R68 ;  /* 0x00000044490e7220 */ /* 0x000fe20000400000 */
[----:B------:R-:W-:Y:S01]  /*6ec0*/  SHF.L.U32 R68, R82, 0x10, RZ ;  /* 0x0000001052447819 */ /* 0x000fe200000006ff */
[----:B------:R-:W-:Y:S01]  /*6ed0*/  UIADD3 UR4, UPT, UPT, UR5, 0x100, URZ ;  /* 0x0000010005047890 */ /* 0x000fe2000fffe0ff */
[----:B------:R-:W-:Y:S01]  /*6ee0*/  SHF.L.U32 R81, R86, 0x10, RZ ;  /* 0x0000001056517819 */ /* 0x000fe200000006ff */
[----:B------:R-:W-:Y:S01]  /*6ef0*/  FFMA R13, R74, R67, R13 ;  /* 0x000000434a0d7223 */ /* 0x000fe2000000000d */
[----:B------:R-:W-:Y:S01]  /*6f00*/  LOP3.LUT R90, R94, 0xffff0000, RZ, 0xc0, !PT ;  /* 0xffff00005e5a7812 */ /* 0x000fe200078ec0ff */
[----:B------:R-:W-:Y:S01]  /*6f10*/  UPRMT UR4, UR44, 0x654, UR4 ;  /* 0x000006542c047896 */ /* 0x000fe20008000004 */
[----:B------:R-:W-:Y:S01]  /*6f20*/  SHF.L.U32 R91, R95, 0x10, RZ ;  /* 0x000000105f5b7819 */ /* 0x000fe200000006ff */
[----:B------:R-:W-:Y:S01]  /*6f30*/  FFMA R14, R74, R68, R14 ;  /* 0x000000444a0e7223 */ /* 0x000fe2000000000e */
[----:B------:R-:W-:Y:S01]  /*6f40*/  F2FP.BF16.F32.PACK_AB R64, R3, R0 ;  /* 0x000000000340723e */ /* 0x000fe200000010ff */
[C---:B------:R-:W-:Y:S01]  /*6f50*/  FMUL R15, R73.reuse, R69 ;  /* 0x00000045490f7220 */ /* 0x040fe20000400000 */
[----:B------:R-:W-:Y:S01]  /*6f60*/  LOP3.LUT R69, R82, 0xffff0000, RZ, 0xc0, !PT ;  /* 0xffff000052457812 */ /* 0x000fe200078ec0ff */
[----:B------:R-:W-:Y:S01]  /*6f70*/  FMUL R16, R73, R70 ;  /* 0x0000004649107220 */ /* 0x000fe20000400000 */
[----:B------:R-:W-:Y:S01]  /*6f80*/  SHF.L.U32 R70, R83, 0x10, RZ ;  /* 0x0000001053467819 */ /* 0x000fe200000006ff */
[----:B------:R-:W-:Y:S01]  /*6f90*/  FMUL R17, R73, R71 ;  /* 0x0000004749117220 */ /* 0x000fe20000400000 */
[----:B------:R-:W-:Y:S01]  /*6fa0*/  LOP3.LUT R71, R83, 0xffff0000, RZ, 0xc0, !PT ;  /* 0xffff000053477812 */ /* 0x000fe200078ec0ff */
[----:B-1----:R-:W-:Y:S01]  /*6fb0*/  SYNCS.ARRIVE.TRANS64.RED.A1T0 RZ, [UR4], RZ ;  /* 0x000000ffffff79a7 */ /* 0x002fe20008100404 */
[----:B------:R-:W-:Y:S01]  /*6fc0*/  LOP3.LUT R82, R86, 0xffff0000, RZ, 0xc0, !PT ;  /* 0xffff000056527812 */ /* 0x000fe200078ec0ff */
[C---:B------:R-:W-:Y:S01]  /*6fd0*/  FFMA R15, R74.reuse, R69, R15 ;  /* 0x000000454a0f7223 */ /* 0x040fe2000000000f */
[----:B------:R-:W-:Y:S01]  /*6fe0*/  SHF.L.U32 R83, R87, 0x10, RZ ;  /* 0x0000001057537819 */ /* 0x000fe200000006ff */
[----:B------:R-:W-:Y:S01]  /*6ff0*/  FFMA R16, R74, R70, R16 ;  /* 0x000000464a107223 */ /* 0x000fe20000000010 */
[----:B------:R-:W-:Y:S01]  /*7000*/  LOP3.LUT R86, R92, 0xffff0000, RZ, 0xc0, !PT ;  /* 0xffff00005c567812 */ /* 0x000fe200078ec0ff */
[----:B------:R-:W-:Y:S01]  /*7010*/  FFMA R17, R74, R71, R17 ;  /* 0x000000474a117223 */ /* 0x000fe20000000011 */
[----:B------:R-:W-:Y:S01]  /*7020*/  MOV R0, UR45 ;  /* 0x0000002d00007c02 */ /* 0x000fe20008000f00 */
[C---:B------:R-:W-:Y:S01]  /*7030*/  FMUL R20, R73.reuse, R58 ;  /* 0x0000003a49147220 */ /* 0x040fe20000400000 */
[C---:B------:R-:W-:Y:S01]  /*7040*/  SHF.L.U32 R58, R76.reuse, 0x10, RZ ;  /* 0x000000104c3a7819 */ /* 0x040fe200000006ff */
[----:B------:R-:W-:Y:S01]  /*7050*/  FMUL R21, R73, R59 ;  /* 0x0000003b49157220 */ /* 0x000fe20000400000 */
[----:B------:R-:W-:Y:S01]  /*7060*/  LOP3.LUT R59, R76, 0xffff0000, RZ, 0xc0, !PT ;  /* 0xffff00004c3b7812 */ /* 0x000fe200078ec0ff */
[----:B------:R-:W-:Y:S01]  /*7070*/  IMAD R0, R0, 0x1c00, R128 ;  /* 0x00001c0000007824 */ /* 0x000fe200078e0280 */
[----:B------:R-:W-:Y:S01]  /*7080*/  LOP3.LUT R76, R79, 0xffff0000, RZ, 0xc0, !PT ;  /* 0xffff00004f4c7812 */ /* 0x000fe200078ec0ff */
[----:B------:R-:W-:Y:S01]  /*7090*/  FMUL R18, R73, R56 ;  /* 0x0000003849127220 */ /* 0x000fe20000400000 */
[----:B------:R-:W-:Y:S01]  /*70a0*/  SHF.L.U32 R79, R85, 0x10, RZ ;  /* 0x00000010554f7819 */ /* 0x000fe200000006ff */
[----:B------:R-:W-:Y:S01]  /*70b0*/  FMUL R22, R73, R60 ;  /* 0x0000003c49167220 */ /* 0x000fe20000400000 */
[----:B------:R-:W-:Y:S01]  /*70c0*/  SHF.L.U32 R60, R77, 0x10, RZ ;  /* 0x000000104d3c7819 */ /* 0x000fe200000006ff */
[----:B------:R-:W-:Y:S01]  /*70d0*/  FFMA R18, R74, R58, R18 ;  /* 0x0000003a4a127223 */ /* 0x000fe20000000012 */
[----:B------:R-:W-:Y:S01]  /*70e0*/  SHF.L.U32 R85, R92, 0x10, RZ ;  /* 0x000000105c557819 */ /* 0x000fe200000006ff */
[----:B------:R-:W-:Y:S01]  /*70f0*/  FMUL R19, R73, R57 ;  /* 0x0000003949137220 */ /* 0x000fe20000400000 */
[----:B------:R-:W-:Y:S01]  /*7100*/  LOP3.LUT R92, R95, 0xffff0000, RZ, 0xc0, !PT ;  /* 0xffff00005f5c7812 */ /* 0x000fe200078ec0ff */
[----:B------:R-:W-:Y:S01]  /*7110*/  FMUL R23, R73, R61 ;  /* 0x0000003d49177220 */ /* 0x000fe20000400000 */
[----:B------:R-:W-:Y:S01]  /*7120*/  LOP3.LUT R61, R77, 0xffff0000, RZ, 0xc0, !PT ;  /* 0xffff00004d3d7812 */ /* 0x000fe200078ec0ff */
[----:B------:R-:W-:Y:S01]  /*7130*/  FFMA R19, R74, R59, R19 ;  /* 0x0000003b4a137223 */ /* 0x000fe20000000013 */
[----:B------:R-:W-:Y:S01]  /*7140*/  SHF.L.U32 R77, R84, 0x10, RZ ;  /* 0x00000010544d7819 */ /* 0x000fe200000006ff */
[----:B------:R-:W-:Y:S01]  /*7150*/  FFMA R20, R74, R60, R20 ;  /* 0x0000003c4a147223 */ /* 0x000fe20000000014 */
[----:B------:R-:W-:Y:S01]  /*7160*/  LOP3.LUT R94, R100, 0xffff0000, RZ, 0xc0, !PT ;  /* 0xffff0000645e7812 */ /* 0x000fe200078ec0ff */
[----:B------:R-:W-:Y:S01]  /*7170*/  FFMA R21, R74, R61, R21 ;  /* 0x0000003d4a157223 */ /* 0x000fe20000000015 */
[----:B------:R-:W-:Y:S01]  /*7180*/  SHF.L.U32 R95, R101, 0x10, RZ ;  /* 0x00000010655f7819 */ /* 0x000fe200000006ff */
[C---:B------:R-:W-:Y:S01]  /*7190*/  FMUL R56, R73.reuse, R62 ;  /* 0x0000003e49387220 */ /* 0x040fe20000400000 */
[C---:B------:R-:W-:Y:S01]  /*71a0*/  SHF.L.U32 R62, R78.reuse, 0x10, RZ ;  /* 0x000000104e3e7819 */ /* 0x040fe200000006ff */
[C---:B------:R-:W-:Y:S01]  /*71b0*/  FMUL R57, R73.reuse, R63 ;  /* 0x0000003f49397220 */ /* 0x040fe20000400000 */
[----:B------:R-:W-:Y:S01]  /*71c0*/  LOP3.LUT R63, R78, 0xffff0000, RZ, 0xc0, !PT ;  /* 0xffff00004e3f7812 */ /* 0x000fe200078ec0ff */
[----:B------:R-:W-:Y:S01]  /*71d0*/  FMUL R48, R73, R48 ;  /* 0x0000003049307220 */ /* 0x000fe20000400000 */
[----:B------:R-:W-:Y:S01]  /*71e0*/  LOP3.LUT R78, R84, 0xffff0000, RZ, 0xc0, !PT ;  /* 0xffff0000544e7812 */ /* 0x000fe200078ec0ff */
[C---:B------:R-:W-:Y:S01]  /*71f0*/  FFMA R22, R74.reuse, R62, R22 ;  /* 0x0000003e4a167223 */ /* 0x040fe20000000016 */
[----:B------:R-:W-:Y:S01]  /*7200*/  LOP3.LUT R84, R87, 0xffff0000, RZ, 0xc0, !PT ;  /* 0xffff000057547812 */ /* 0x000fe200078ec0ff */
[----:B------:R-:W-:Y:S01]  /*7210*/  FFMA R23, R74, R63, R23 ;  /* 0x0000003f4a177223 */ /* 0x000fe20000000017 */
[----:B------:R-:W-:Y:S01]  /*7220*/  SHF.L.U32 R87, R93, 0x10, RZ ;  /* 0x000000105d577819 */ /* 0x000fe200000006ff */
[----:B------:R-:W-:Y:S01]  /*7230*/  FMUL R49, R73, R49 ;  /* 0x0000003149317220 */ /* 0x000fe20000400000 */
[----:B------:R-:W-:Y:S01]  /*7240*/  SHF.L.U32 R93, R100, 0x10, RZ ;  /* 0x00000010645d7819 */ /* 0x000fe200000006ff */
[----:B------:R-:W-:Y:S01]  /*7250*/  FFMA R56, R74, R75, R56 ;  /* 0x0000004b4a387223 */ /* 0x000fe20000000038 */
[----:B------:R-:W-:Y:S01]  /*7260*/  LOP3.LUT R96, R101, 0xffff0000, RZ, 0xc0, !PT ;  /* 0xffff000065607812 */ /* 0x000fe200078ec0ff */
[C---:B------:R-:W-:Y:S01]  /*7270*/  FMUL R50, R73.reuse, R50 ;  /* 0x0000003249327220 */ /* 0x040fe20000400000 */
[----:B------:R-:W-:Y:S01]  /*7280*/  SHF.L.U32 R97, R102, 0x10, RZ ;  /* 0x0000001066617819 */ /* 0x000fe200000006ff */
[----:B------:R-:W-:Y:S01]  /*7290*/  FFMA R57, R74, R76, R57 ;  /* 0x0000004c4a397223 */ /* 0x000fe20000000039 */
[----:B------:R-:W-:Y:S01]  /*72a0*/  LOP3.LUT R98, R102, 0xffff0000, RZ, 0xc0, !PT ;  /* 0xffff000066627812 */ /* 0x000fe200078ec0ff */
[----:B------:R-:W-:Y:S01]  /*72b0*/  FMUL R51, R73, R51 ;  /* 0x0000003349337220 */ /* 0x000fe20000400000 */
[C---:B------:R-:W-:Y:S01]  /*72c0*/  SHF.L.U32 R99, R103.reuse, 0x10, RZ ;  /* 0x0000001067637819 */ /* 0x040fe200000006ff */
[----:B------:R-:W-:Y:S01]  /*72d0*/  FFMA R48, R74, R77, R48 ;  /* 0x0000004d4a307223 */ /* 0x000fe20000000030 */
[----:B------:R-:W-:Y:S01]  /*72e0*/  LOP3.LUT R100, R103, 0xffff0000, RZ, 0xc0, !PT ;  /* 0xffff000067647812 */ /* 0x000fe200078ec0ff */
[C---:B------:R-:W-:Y:S01]  /*72f0*/  FMUL R52, R73.reuse, R52 ;  /* 0x0000003449347220 */ /* 0x040fe20000400000 */
[----:B------:R-:W-:Y:S01]  /*7300*/  SHF.L.U32 R101, R108, 0x10, RZ ;  /* 0x000000106c657819 */ /* 0x000fe200000006ff */
[----:B------:R-:W-:Y:S01]  /*7310*/  FFMA R49, R74, R78, R49 ;  /* 0x0000004e4a317223 */ /* 0x000fe20000000031 */
[----:B------:R-:W-:Y:S01]  /*7320*/  LOP3.LUT R102, R108, 0xffff0000, RZ, 0xc0, !PT ;  /* 0xffff00006c667812 */ /* 0x000fe200078ec0ff */
[----:B------:R-:W-:Y:S01]  /*7330*/  FMUL R53, R73, R53 ;  /* 0x0000003549357220 */ /* 0x000fe20000400000 */
[----:B------:R-:W-:Y:S01]  /*7340*/  F2FP.BF16.F32.PACK_AB R65, R13, R12 ;  /* 0x0000000c0d41723e */ /* 0x000fe200000010ff */
[C---:B------:R-:W-:Y:S01]  /*7350*/  FFMA R50, R74.reuse, R79, R50 ;  /* 0x0000004f4a327223 */ /* 0x040fe20000000032 */
[----:B------:R-:W-:Y:S01]  /*7360*/  F2FP.BF16.F32.PACK_AB R66, R15, R14 ;  /* 0x0000000e0f42723e */ /* 0x000fe200000010ff */
[----:B------:R-:W-:Y:S01]  /*7370*/  FMUL R54, R73, R54 ;  /* 0x0000003649367220 */ /* 0x000fe20000400000 */
[----:B------:R-:W-:Y:S01]  /*7380*/  F2FP.BF16.F32.PACK_AB R67, R17, R16 ;  /* 0x000000101143723e */ /* 0x000fe200000010ff */
[----:B------:R-:W-:Y:S01]  /*7390*/  FFMA R51, R74, R80, R51 ;  /* 0x000000504a337223 */ /* 0x000fe20000000033 */
[----:B------:R-:W-:Y:S01]  /*73a0*/  LEA R0, R0, UR46, 0x1 ;  /* 0x0000002e00007c11 */ /* 0x000fe2000f8e08ff */
        /* <DEDUP_REMOVED lines=14> */
[----:B------:R1:W-:Y:S01]  /*7490*/  STSM.16.M88.4 [R0+0x200], R64 ;  /* 0x0002004000007844 */ /* 0x0003e20000000200 */
[----:B------:R-:W-:Y:S01]  /*74a0*/  F2FP.BF16.F32.PACK_AB R15, R57, R56 ;  /* 0x00000038390f723e */ /* 0x000fe200000010ff */
[C---:B------:R-:W-:Y:S01]  /*74b0*/  FFMA R55, R74.reuse, R84, R55 ;  /* 0x000000544a377223 */ /* 0x040fe20000000037 */
[----:B------:R-:W-:Y:S01]  /*74c0*/  F2FP.BF16.F32.PACK_AB R48, R49, R48 ;  /* 0x000000303130723e */ /* 0x000fe200000010ff */
[C---:B------:R-:W-:Y:S01]  /*74d0*/  FFMA R40, R74.reuse, R85, R40 ;  /* 0x000000554a287223 */ /* 0x040fe20000000028 */
[----:B------:R-:W-:Y:S03]  /*74e0*/  F2FP.BF16.F32.PACK_AB R49, R51, R50 ;  /* 0x000000323331723e */ /* 0x000fe600000010ff */
[----:B------:R1:W-:Y:S01]  /*74f0*/  STSM.16.M88.4 [R0+0xa00], R12 ;  /* 0x000a000c00007844 */ /* 0x0003e20000000200 */
[----:B------:R-:W-:Y:S01]  /*7500*/  F2FP.BF16.F32.PACK_AB R50, R53, R52 ;  /* 0x000000343532723e */ /* 0x000fe200000010ff */
[C---:B------:R-:W-:Y:S01]  /*7510*/  FFMA R41, R74.reuse, R86, R41 ;  /* 0x000000564a297223 */ /* 0x040fe20000000029 */
[----:B------:R-:W-:Y:S01]  /*7520*/  F2FP.BF16.F32.PACK_AB R51, R55, R54 ;  /* 0x000000363733723e */ /* 0x000fe200000010ff */
[C---:B------:R-:W-:Y:S01]  /*7530*/  FFMA R42, R74.reuse, R87, R42 ;  /* 0x000000574a2a7223 */ /* 0x040fe2000000002a */
[C---:B------:R-:W-:Y:S01]  /*7540*/  FMUL R43, R73.reuse, R43 ;  /* 0x0000002b492b7220 */ /* 0x040fe20000400000 */
[----:B------:R-:W-:Y:S01]  /*7550*/  FMUL R44, R73, R44 ;  /* 0x0000002c492c7220 */ /* 0x000fe20000400000 */
[----:B------:R-:W-:Y:S01]  /*7560*/  F2FP.BF16.F32.PACK_AB R40, R41, R40 ;  /* 0x000000282928723e */ /* 0x000fe200000010ff */
[----:B------:R1:W-:Y:S01]  /*7570*/  STSM.16.M88.4 [R0+0x1200], R48 ;  /* 0x0012003000007844 */ /* 0x0003e20000000200 */
[C---:B------:R-:W-:Y:S01]  /*7580*/  FFMA R43, R74.reuse, R88, R43 ;  /* 0x000000584a2b7223 */ /* 0x040fe2000000002b */
[C---:B------:R-:W-:Y:S01]  /*7590*/  FFMA R44, R74.reuse, R89, R44 ;  /* 0x000000594a2c7223 */ /* 0x040fe2000000002c */
[C---:B------:R-:W-:Y:S01]  /*75a0*/  FMUL R45, R73.reuse, R45 ;  /* 0x0000002d492d7220 */ /* 0x040fe20000400000 */
[C---:B------:R-:W-:Y:S01]  /*75b0*/  FMUL R46, R73.reuse, R46 ;  /* 0x0000002e492e7220 */ /* 0x040fe20000400000 */
[----:B------:R-:W-:Y:S01]  /*75c0*/  FMUL R47, R73, R47 ;  /* 0x0000002f492f7220 */ /* 0x000fe20000400000 */
[----:B------:R-:W-:Y:S01]  /*75d0*/  F2FP.BF16.F32.PACK_AB R41, R43, R42 ;  /* 0x0000002a2b29723e */ /* 0x000fe200000010ff */
[C---:B------:R-:W-:Y:S01]  /*75e0*/  FFMA R45, R74.reuse, R90, R45 ;  /* 0x0000005a4a2d7223 */ /* 0x040fe2000000002d */
[C---:B------:R-:W-:Y:S01]  /*75f0*/  FFMA R46, R74.reuse, R91, R46 ;  /* 0x0000005b4a2e7223 */ /* 0x040fe2000000002e */
[C---:B------:R-:W-:Y:S01]  /*7600*/  FFMA R47, R74.reuse, R92, R47 ;  /* 0x0000005c4a2f7223 */ /* 0x040fe2000000002f */
[----:B------:R-:W-:Y:S01]  /*7610*/  FMUL R32, R73, R32 ;  /* 0x0000002049207220 */ /* 0x000fe20000400000 */
[----:B------:R-:W-:Y:S01]  /*7620*/  SHF.L.U32 R107, R111, 0x10, RZ ;  /* 0x000000106f6b7819 */ /* 0x000fe200000006ff */
[----:B------:R-:W-:Y:S01]  /*7630*/  FMUL R33, R73, R33 ;  /* 0x0000002149217220 */ /* 0x000fe20000400000 */
[----:B------:R-:W-:Y:S01]  /*7640*/  F2FP.BF16.F32.PACK_AB R42, R45, R44 ;  /* 0x0000002c2d2a723e */ /* 0x000fe200000010ff */
[C---:B------:R-:W-:Y:S01]  /*7650*/  FFMA R32, R74.reuse, R93, R32 ;  /* 0x0000005d4a207223 */ /* 0x040fe20000000020 */
[----:B------:R-:W-:Y:S01]  /*7660*/  F2FP.BF16.F32.PACK_AB R43, R47, R46 ;  /* 0x0000002e2f2b723e */ /* 0x000fe200000010ff */
[C---:B------:R-:W-:Y:S01]  /*7670*/  FFMA R33, R74.reuse, R94, R33 ;  /* 0x0000005e4a217223 */ /* 0x040fe20000000021 */
[C---:B------:R-:W-:Y:S01]  /*7680*/  FMUL R34, R73.reuse, R34 ;  /* 0x0000002249227220 */ /* 0x040fe20000400000 */
[C---:B------:R-:W-:Y:S01]  /*7690*/  FMUL R35, R73.reuse, R35 ;  /* 0x0000002349237220 */ /* 0x040fe20000400000 */
[----:B------:R-:W-:Y:S01]  /*76a0*/  FMUL R36, R73, R36 ;  /* 0x0000002449247220 */ /* 0x000fe20000400000 */
[----:B------:R-:W-:Y:S01]  /*76b0*/  LOP3.LUT R108, R111, 0xffff0000, RZ, 0xc0, !PT ;  /* 0xffff00006f6c7812 */ /* 0x000fe200078ec0ff */
[----:B------:R1:W-:Y:S01]  /*76c0*/  STSM.16.M88.4 [R0+0x1a00], R40 ;  /* 0x001a002800007844 */ /* 0x0003e20000000200 */
[----:B------:R-:W-:Y:S01]  /*76d0*/  F2FP.BF16.F32.PACK_AB R32, R33, R32 ;  /* 0x000000202120723e */ /* 0x000fe200000010ff */
[C---:B------:R-:W-:Y:S01]  /*76e0*/  FFMA R34, R74.reuse, R95, R34 ;  /* 0x0000005f4a227223 */ /* 0x040fe20000000022 */
[C---:B------:R-:W-:Y:S01]  /*76f0*/  FFMA R35, R74.reuse, R96, R35 ;  /* 0x000000604a237223 */ /* 0x040fe20000000023 */
[----:B------:R-:W-:Y:S01]  /*7700*/  FFMA R36, R74, R97, R36 ;  /* 0x000000614a247223 */ /* 0x000fe20000000024 */
[C---:B------:R-:W-:Y:S01]  /*7710*/  FMUL R37, R73.reuse, R37 ;  /* 0x0000002549257220 */ /* 0x040fe20000400000 */
[----:B------:R-:W-:Y:S01]  /*7720*/  SHF.L.U32 R109, R116, 0x10, RZ ;  /* 0x00000010746d7819 */ /* 0x000fe200000006ff */
[----:B------:R-:W-:Y:S01]  /*7730*/  FMUL R38, R73, R38 ;  /* 0x0000002649267220 */ /* 0x000fe20000400000 */
[----:B------:R-:W-:Y:S01]  /*7740*/  F2FP.BF16.F32.PACK_AB R33, R35, R34 ;  /* 0x000000222321723e */ /* 0x000fe200000010ff */
[C---:B------:R-:W-:Y:S01]  /*7750*/  FFMA R37, R74.reuse, R98, R37 ;  /* 0x000000624a257223 */ /* 0x040fe20000000025 */
[C---:B------:R-:W-:Y:S01]  /*7760*/  FMUL R39, R73.reuse, R39 ;  /* 0x0000002749277220 */ /* 0x040fe20000400000 */
[----:B------:R-:W-:Y:S01]  /*7770*/  FFMA R38, R74, R99, R38 ;  /* 0x000000634a267223 */ /* 0x000fe20000000026 */
[----:B------:R-:W-:Y:S01]  /*7780*/  LOP3.LUT R110, R116, 0xffff0000, RZ, 0xc0, !PT ;  /* 0xffff0000746e7812 */ /* 0x000fe200078ec0ff */
[----:B------:R-:W-:Y:S01]  /*7790*/  FMUL R24, R73, R24 ;  /* 0x0000001849187220 */ /* 0x000fe20000400000 */
[----:B------:R-:W-:Y:S01]  /*77a0*/  F2FP.BF16.F32.PACK_AB R34, R37, R36 ;  /* 0x000000242522723e */ /* 0x000fe200000010ff */
[C---:B------:R-:W-:Y:S01]  /*77b0*/  FFMA R39, R74.reuse, R100, R39 ;  /* 0x000000644a277223 */ /* 0x040fe20000000027 */
[----:B------:R-:W-:Y:S01]  /*77c0*/  FMUL R25, R73, R25 ;  /* 0x0000001949197220 */ /* 0x000fe20000400000 */
[C---:B------:R-:W-:Y:S01]  /*77d0*/  FFMA R24, R74.reuse, R101, R24 ;  /* 0x000000654a187223 */ /* 0x040fe20000000018 */
[----:B------:R-:W-:Y:S01]  /*77e0*/  SHF.L.U32 R111, R117, 0x10, RZ ;  /* 0x00000010756f7819 */ /* 0x000fe200000006ff */
[----:B------:R-:W-:Y:S01]  /*77f0*/  FMUL R26, R73, R26 ;  /* 0x0000001a491a7220 */ /* 0x000fe20000400000 */
[----:B------:R-:W-:Y:S01]  /*7800*/  F2FP.BF16.F32.PACK_AB R35, R39, R38 ;  /* 0x000000262723723e */ /* 0x000fe200000010ff */
[C---:B------:R-:W-:Y:S01]  /*7810*/  FFMA R25, R74.reuse, R102, R25 ;  /* 0x000000664a197223 */ /* 0x040fe20000000019 */
[----:B------:R-:W-:Y:S01]  /*7820*/  FMUL R27, R73, R27 ;  /* 0x0000001b491b7220 */ /* 0x000fe20000400000 */
[C---:B------:R-:W-:Y:S01]  /*7830*/  FFMA R26, R74.reuse, R103, R26 ;  /* 0x000000674a1a7223 */ /* 0x040fe2000000001a */
[----:B------:R-:W-:Y:S01]  /*7840*/  LOP3.LUT R112, R117, 0xffff0000, RZ, 0xc0, !PT ;  /* 0xffff000075707812 */ /* 0x000fe200078ec0ff */
[----:B------:R1:W-:Y:S01]  /*7850*/  STSM.16.M88.4 [R0+0x2200], R32 ;  /* 0x0022002000007844 */ /* 0x0003e20000000200 */
[----:B------:R-:W-:Y:S01]  /*7860*/  F2FP.BF16.F32.PACK_AB R24, R25, R24 ;  /* 0x000000181918723e */ /* 0x000fe200000010ff */
[----:B------:R-:W-:Y:S01]  /*7870*/  FFMA R27, R74, R104, R27 ;  /* 0x000000684a1b7223 */ /* 0x000fe2000000001b */
[C---:B------:R-:W-:Y:S01]  /*7880*/  FMUL R28, R73.reuse, R28 ;  /* 0x0000001c491c7220 */ /* 0x040fe20000400000 */
[C---:B------:R-:W-:Y:S01]  /*7890*/  FMUL R29, R73.reuse, R29 ;  /* 0x0000001d491d7220 */ /* 0x040fe20000400000 */
[----:B------:R-:W-:Y:S01]  /*78a0*/  FMUL R30, R73, R30 ;  /* 0x0000001e491e7220 */ /* 0x000fe20000400000 */
[----:B------:R-:W-:Y:S01]  /*78b0*/  SHF.L.U32 R113, R118, 0x10, RZ ;  /* 0x0000001076717819 */ /* 0x000fe200000006ff */
[C---:B------:R-:W-:Y:S01]  /*78c0*/  FFMA R28, R74.reuse, R105, R28 ;  /* 0x000000694a1c7223 */ /* 0x040fe2000000001c */
[----:B------:R-:W-:Y:S01]  /*78d0*/  F2FP.BF16.F32.PACK_AB R25, R27, R26 ;  /* 0x0000001a1b19723e */ /* 0x000fe200000010ff */
[C---:B------:R-:W-:Y:S01]  /*78e0*/  FFMA R29, R74.reuse, R106, R29 ;  /* 0x0000006a4a1d7223 */ /* 0x040fe2000000001d */
[C---:B------:R-:W-:Y:S01]  /*78f0*/  FMUL R31, R73.reuse, R31 ;  /* 0x0000001f491f7220 */ /* 0x040fe20000400000 */
[C---:B------:R-:W-:Y:S01]  /*7900*/  FMUL R4, R73.reuse, R4 ;  /* 0x0000000449047220 */ /* 0x040fe20000400000 */
[C---:B------:R-:W-:Y:S01]  /*7910*/  FMUL R5, R73.reuse, R5 ;  /* 0x0000000549057220 */ /* 0x040fe20000400000 */
[C---:B------:R-:W-:Y:S01]  /*7920*/  FFMA R30, R74.reuse, R107, R30 ;  /* 0x0000006b4a1e7223 */ /* 0x040fe2000000001e */
[C---:B------:R-:W-:Y:S01]  /*7930*/  FMUL R6, R73.reuse, R6 ;  /* 0x0000000649067220 */ /* 0x040fe20000400000 */
[C---:B------:R-:W-:Y:S01]  /*7940*/  FFMA R31, R74.reuse, R108, R31 ;  /* 0x0000006c4a1f7223 */ /* 0x040fe2000000001f */
[C---:B------:R-:W-:Y:S01]  /*7950*/  FMUL R7, R73.reuse, R7 ;  /* 0x0000000749077220 */ /* 0x040fe20000400000 */
[----:B------:R-:W-:Y:S01]  /*7960*/  FFMA R4, R74, R109, R4 ;  /* 0x0000006d4a047223 */ /* 0x000fe20000000004 */
[----:B------:R-:W-:Y:S01]  /*7970*/  LOP3.LUT R114, R118, 0xffff0000, RZ, 0xc0, !PT ;  /* 0xffff000076727812 */ /* 0x000fe200078ec0ff */
[----:B------:R-:W-:Y:S01]  /*7980*/  FMUL R8, R73, R8 ;  /* 0x0000000849087220 */ /* 0x000fe20000400000 */
[C---:B------:R-:W-:Y:S01]  /*7990*/  FFMA R5, R74.reuse, R110, R5 ;  /* 0x0000006e4a057223 */ /* 0x040fe20000000005 */
[----:B------:R-:W-:Y:S01]  /*79a0*/  SHF.L.U32 R115, R119, 0x10, RZ ;  /* 0x0000001077737819 */ /* 0x000fe200000006ff */
[----:B------:R-:W-:Y:S01]  /*79b0*/  FMUL R9, R73, R9 ;  /* 0x0000000949097220 */ /* 0x000fe20000400000 */
[C---:B------:R-:W-:Y:S01]  /*79c0*/  FFMA R6, R74.reuse, R111, R6 ;  /* 0x0000006f4a067223 */ /* 0x040fe20000000006 */
[----:B------:R-:W-:Y:S01]  /*79d0*/  LOP3.LUT R116, R119, 0xffff0000, RZ, 0xc0, !PT ;  /* 0xffff000077747812 */ /* 0x000fe200078ec0ff */
[C---:B------:R-:W-:Y:S01]  /*79e0*/  FMUL R10, R73.reuse, R10 ;  /* 0x0000000a490a7220 */ /* 0x040fe20000400000 */
[C---:B------:R-:W-:Y:S01]  /*79f0*/  FFMA R7, R74.reuse, R112, R7 ;  /* 0x000000704a077223 */ /* 0x040fe20000000007 */
[----:B------:R-:W-:Y:S01]  /*7a00*/  FMUL R11, R73, R11 ;  /* 0x0000000b490b7220 */ /* 0x000fe20000400000 */
[C---:B------:R-:W-:Y:S01]  /*7a10*/  FFMA R8, R74.reuse, R113, R8 ;  /* 0x000000714a087223 */ /* 0x040fe20000000008 */
[C---:B------:R-:W-:Y:S01]  /*7a20*/  FFMA R9, R74.reuse, R114, R9 ;  /* 0x000000724a097223 */ /* 0x040fe20000000009 */
[C---:B------:R-:W-:Y:S01]  /*7a30*/  FFMA R10, R74.reuse, R115, R10 ;  /* 0x000000734a0a7223 */ /* 0x040fe2000000000a */
[----:B------:R-:W-:Y:S01]  /*7a40*/  FFMA R11, R74, R116, R11 ;  /* 0x000000744a0b7223 */ /* 0x000fe2000000000b */
[----:B------:R-:W-:Y:S01]  /*7a50*/  F2FP.BF16.F32.PACK_AB R26, R29, R28 ;  /* 0x0000001c1d1a723e */ /* 0x000fe200000010ff */
[----:B------:R-:W-:Y:S01]  /*7a60*/  UIADD3 UR7, UPT, UPT, UR45, 0x1, URZ ;  /* 0x000000012d077890 */ /* 0x000fe2000fffe0ff */
[----:B------:R-:W-:Y:S01]  /*7a70*/  F2FP.BF16.F32.PACK_AB R27, R31, R30 ;  /* 0x0000001e1f1b723e */ /* 0x000fe200000010ff */
[----:B------:R-:W-:Y:S01]  /*7a80*/  BSSY.RECONVERGENT B0, `(.L_x_111) ;  /* 0x0000035000007945 */ /* 0x000fe20003800200 */
[----:B------:R-:W-:Y:S02]  /*7a90*/  F2FP.BF16.F32.PACK_AB R4, R5, R4 ;  /* 0x000000040504723e */ /* 0x000fe400000010ff */
[----:B------:R-:W-:Y:S01]  /*7aa0*/  F2FP.BF16.F32.PACK_AB R5, R7, R6 ;  /* 0x000000060705723e */ /* 0x000fe200000010ff */
[----:B------:R1:W-:Y:S01]  /*7ab0*/  STSM.16.M88.4 [R0+0x2a00], R24 ;  /* 0x002a001800007844 */ /* 0x0003e20000000200 */
[----:B------:R-:W-:Y:S02]  /*7ac0*/  F2FP.BF16.F32.PACK_AB R6, R9, R8 ;  /* 0x000000080906723e */ /* 0x000fe400000010ff */
[----:B------:R-:W-:Y:S05]  /*7ad0*/  F2FP.BF16.F32.PACK_AB R7, R11, R10 ;  /* 0x0000000a0b07723e */ /* 0x000fea00000010ff */
[----:B------:R1:W-:Y:S01]  /*7ae0*/  STSM.16.M88.4 [R0+0x3200], R4 ;  /* 0x0032000400007844 */ /* 0x0003e20000000200 */
[----:B------:R-:W-:Y:S01]  /*7af0*/  @!PT LDS RZ, [RZ] ;  /* 0x00000000fffff984 */ /* 0x000fe20000000800 */
[----:B------:R-:W-:Y:S01]  /*7b00*/  @!PT LDS RZ, [RZ] ;  /* 0x00000000fffff984 */ /* 0x000fe20000000800 */
[----:B------:R-:W-:Y:S01]  /*7b10*/  @!PT LDS RZ, [RZ] ;  /* 0x00000000fffff984 */ /* 0x000fe20000000800 */
[----:B------:R-:W-:Y:S01]  /*7b20*/  @!PT LDS RZ, [RZ] ;  /* 0x00000000fffff984 */ /* 0x000fe20000000800 */
[----:B------:R2:W-:Y:S07]  /*7b30*/  MEMBAR.ALL.CTA ;  /* 0x0000000000007992 */ /* 0x0005ee0000008000 */
[----:B--2---:R-:W2:Y:S02]  /*7b40*/  FENCE.VIEW.ASYNC.S ;  /* 0x00000000000073c6 */ /* 0x004ea40000000000 */
[----:B--2---:R-:W-:Y:S06]  /*7b50*/  BAR.SYNC.DEFER_BLOCKING 0x1, 0x80 ;  /* 0x0042000000007b1d */ /* 0x004fec0000010000 */
[----:B------:R-:W-:Y:S05]  /*7b60*/  @P0 BRA `(.L_x_112) ;  /* 0x0000000000980947 */ /* 0x000fea0003800000 */
[----:B------:R-:W2:Y:S01]  /*7b70*/  LDCU.64 UR12, c[0x0][0x348] ;  /* 0x00006900ff0c77ac */ /* 0x000ea20008000a00 */
[----:B------:R-:W-:Y:S02]  /*7b80*/  UIMAD UR6, UR45, 0x3800, UR46 ;  /* 0x000038002d0678a4 */ /* 0x000fe4000f8e022e */
[----:B------:R-:W-:Y:S02]  /*7b90*/  UIMAD UR9, UR48, 0x70, URZ ;  /* 0x00000070300978a4 */ /* 0x000fe4000f8e02ff */
[----:B------:R-:W-:Y:S02]  /*7ba0*/  USHF.L.U32 UR10, UR47, 0x6, URZ ;  /* 0x000000062f0a7899 */ /* 0x000fe400080006ff */
[----:B------:R-:W-:Y:S01]  /*7bb0*/  UIADD3 UR8, UPT, UPT, UR6, 0x200, URZ ;  /* 0x0000020006087890 */ /* 0x000fe2000fffe0ff */
[----:B------:R-:W-:Y:S01]  /*7bc0*/  UMOV UR11, UR36 ;  /* 0x00000024000b7c82 */ /* 0x000fe20008000000 */
[----:B------:R-:W-:Y:S01]  /*7bd0*/  UMOV UR15, UR36 ;  /* 0x00000024000f7c82 */ /* 0x000fe20008000000 */
[----:B------:R-:W-:Y:S02]  /*7be0*/  UIADD3 UR25, UPT, UPT, UR9, 0x20, URZ ;  /* 0x0000002009197890 */ /* 0x000fe4000fffe0ff */
[----:B------:R-:W-:Y:S01]  /*7bf0*/  UMOV UR14, UR10 ;  /* 0x0000000a000e7c82 */ /* 0x000fe20008000000 */
[----:B------:R-:W-:Y:S02]  /*7c00*/  UIADD3 UR24, UPT, UPT, UR6, 0x1200, URZ ;  /* 0x0000120006187890 */ /* 0x000fe4000fffe0ff */
[----:B--2---:R-:W-:Y:S02]  /*7c10*/  UIADD3 UR4, UP0, UPT, UR12, 0x680, URZ ;  /* 0x000006800c047890 */ /* 0x004fe4000ff1e0ff */
[----:B------:R-:W-:Y:S02]  /*7c20*/  UIADD3 UR12, UPT, UPT, UR6, 0xa00, URZ ;  /* 0x00000a00060c7890 */ /* 0x000fe4000fffe0ff */
[----:B------:R-:W-:Y:S02]  /*7c30*/  UIADD3.X UR5, UPT, UPT, URZ, UR13, URZ, UP0, !UPT ;  /* 0x0000000dff057290 */ /* 0x000fe400087fe4ff */
[----:B------:R-:W-:Y:S01]  /*7c40*/  UIADD3 UR13, UPT, UPT, UR9, 0x10, URZ ;  /* 0x00000010090d7890 */ /* 0x000fe2000fffe0ff */
[----:B------:R-:W-:Y:S01]  /*7c50*/  UMOV UR27, UR36 ;  /* 0x00000024001b7c82 */ /* 0x000fe20008000000 */
[----:B------:R-:W-:Y:S01]  /*7c60*/  UMOV UR26, UR10 ;  /* 0x0000000a001a7c82 */ /* 0x000fe20008000000 */
[----:B------:R-:W-:Y:S02]  /*7c70*/  UIADD3 UR29, UPT, UPT, UR9, 0x30, URZ ;  /* 0x00000030091d7890 */ /* 0x000fe4000fffe0ff */
[----:B------:R-:W-:Y:S02]  /*7c80*/  UIADD3 UR28, UPT, UPT, UR6, 0x1a00, URZ ;  /* 0x00001a00061c7890 */ /* 0x000fe4000fffe0ff */
[----:B------:R2:W-:Y:S01]  /*7c90*/  UTMASTG.3D [UR8], [UR4] ;  /* 0x00000008040073b5 */ /* 0x0005e20008010000 */
[----:B------:R-:W-:Y:S01]  /*7ca0*/  UMOV UR31, UR36 ;  /* 0x00000024001f7c82 */ /* 0x000fe20008000000 */
[----:B------:R-:W-:Y:S01]  /*7cb0*/  UMOV UR30, UR10 ;  /* 0x0000000a001e7c82 */ /* 0x000fe20008000000 */
[----:B------:R-:W-:Y:S02]  /*7cc0*/  UIADD3 UR21, UPT, UPT, UR9, 0x40, URZ ;  /* 0x0000004009157890 */ /* 0x000fe4000fffe0ff */
[----:B------:R-:W-:Y:S01]  /*7cd0*/  UIADD3 UR20, UPT, UPT, UR6, 0x2200, URZ ;  /* 0x0000220006147890 */ /* 0x000fe2000fffe0ff */
[----:B------:R-:W-:Y:S01]  /*7ce0*/  UMOV UR23, UR36 ;  /* 0x0000002400177c82 */ /* 0x000fe20008000000 */
[----:B------:R3:W-:Y:S01]  /*7cf0*/  UTMASTG.3D [UR12], [UR4] ;  /* 0x0000000c040073b5 */ /* 0x0007e20008010000 */
[----:B------:R-:W-:Y:S01]  /*7d00*/  UMOV UR22, UR10 ;  /* 0x0000000a00167c82 */ /* 0x000fe20008000000 */
[----:B------:R-:W-:Y:S02]  /*7d10*/  UIADD3 UR17, UPT, UPT, UR9, 0x50, URZ ;  /* 0x0000005009117890 */ /* 0x000fe4000fffe0ff */
[----:B------:R-:W-:Y:S01]  /*7d20*/  UIADD3 UR16, UPT, UPT, UR6, 0x2a00, URZ ;  /* 0x00002a0006107890 */ /* 0x000fe2000fffe0ff */
[----:B------:R-:W-:Y:S01]  /*7d30*/  UMOV UR19, UR36 ;  /* 0x0000002400137c82 */ /* 0x000fe20008000000 */
[----:B------:R-:W-:Y:S01]  /*7d40*/  UMOV UR18, UR10 ;  /* 0x0000000a00127c82 */ /* 0x000fe20008000000 */
[----:B------:R3:W-:Y:S01]  /*7d50*/  UTMASTG.3D [UR24], [UR4] ;  /* 0x00000018040073b5 */ /* 0x0007e20008010000 */
[----:B------:R3:W-:Y:S01]  /*7d60*/  UTMASTG.3D [UR28], [UR4] ;  /* 0x0000001c040073b5 */ /* 0x0007e20008010000 */
[----:B------:R3:W-:Y:S01]  /*7d70*/  UTMASTG.3D [UR20], [UR4] ;  /* 0x00000014040073b5 */ /* 0x0007e20008010000 */
[----:B--2---:R-:W-:Y:S02]  /*7d80*/  UIADD3 UR9, UPT, UPT, UR9, 0x60, URZ ;  /* 0x0000006009097890 */ /* 0x004fe4000fffe0ff */
[----:B------:R-:W-:Y:S01]  /*7d90*/  UIADD3 UR8, UPT, UPT, UR6, 0x3200, URZ ;  /* 0x0000320006087890 */ /* 0x000fe2000fffe0ff */
[----:B------:R3:W-:Y:S08]  /*7da0*/  UTMASTG.3D [UR16], [UR4] ;  /* 0x00000010040073b5 */ /* 0x0007f00008010000 */
[----:B------:R3:W-:Y:S02]  /*7db0*/  UTMASTG.3D [UR8], [UR4] ;  /* 0x00000008040073b5 */ /* 0x0007e40008010000 */
[----:B---3--:R0:W-:Y:S02]  /*7dc0*/  UTMACMDFLUSH ;  /* 0x00000000000079b7 */ /* 0x0081e40000000000 */
.L_x_112:
[----:B------:R-:W-:Y:S05]  /*7dd0*/  BSYNC.RECONVERGENT B0 ;  /* 0x0000000000007941 */ /* 0x000fea0003800200 */
.L_x_111:
[----:B------:R-:W-:Y:S04]  /*7de0*/  BSSY.RECONVERGENT B0, `(.L_x_113) ;  /* 0x0000003000007945 */ /* 0x000fe80003800200 */
[----:B------:R-:W-:Y:S05]  /*7df0*/  @P0 BRA `(.L_x_114) ;  /* 0x0000000000040947 */ /* 0x000fea0003800000 */
[----:B------:R-:W-:Y:S04]  /*7e00*/  DEPBAR.LE SB0, 0x0 ;  /* 0x000080000000791a */ /* 0x000fe80000000000 */
.L_x_114:
[----:B------:R-:W-:Y:S05]  /*7e10*/  BSYNC.RECONVERGENT B0 ;  /* 0x0000000000007941 */ /* 0x000fea0003800200 */
.L_x_113:
[----:B------:R-:W-:Y:S01]  /*7e20*/  BAR.SYNC.DEFER_BLOCKING 0x1, 0x80 ;  /* 0x0042000000007b1d */ /* 0x000fe20000010000 */
[----:B------:R-:W-:Y:S01]  /*7e30*/  UIADD3 UR49, UPT, UPT, UR49, 0x1, URZ ;  /* 0x0000000131317890 */ /* 0x000fe2000fffe0ff */
[----:B------:R-:W-:Y:S03]  /*7e40*/  IADD3 R72, PT, PT, R72, 0x1, RZ ;  /* 0x0000000148487810 */ /* 0x000fe60007ffe0ff */
[----:B------:R-:W-:Y:S09]  /*7e50*/  UISETP.NE.AND UP0, UPT, UR49, URZ, UPT ;  /* 0x000000ff3100728c */ /* 0x000ff2000bf05270 */
[----:B------:R-:W-:Y:S05]  /*7e60*/  BRA.U !UP0, `(.L_x_115) ;  /* 0x0000000108287547 */ /* 0x000fea000b800000 */
[----:B------:R-:W-:Y:S01]  /*7e70*/  ISETP.NE.AND P0, PT, R137, RZ, PT ;  /* 0x000000ff8900720c */ /* 0x000fe20003f05270 */
[----:B-1----:R-:W1:Y:S11]  /*7e80*/  S2R R0, SR_CgaCtaId ;  /* 0x0000000000007919 */ /* 0x002e760000008800 */
[----:B------:R-:W-:Y:S01]  /*7e90*/  @!UPT UIADD3 URZ, UPT, UPT, URZ, URZ, URZ ;  /* 0x000000fffffff290 */ /* 0x000fe2000fffe0ff */
[C---:B------:R-:W-:Y:S01]  /*7ea0*/  @P0 LEA R3, R132.reuse, UR46, 0x3 ;  /* 0x0000002e84030c11 */ /* 0x040fe2000f8e18ff */
[----:B------:R-:W-:Y:S04]  /*7eb0*/  VIADD R132, R132, 0x1 ;  /* 0x0000000184847836 */ /* 0x000fe80000000000 */
[----:B------:R-:W-:Y:S05]  /*7ec0*/  @P0 VIADD R3, R3, 0xa0 ;  /* 0x000000a003030836 */ /* 0x000fea0000000000 */
[----:B-1----:R-:W-:Y:S04]  /*7ed0*/  @P0 PRMT R0, R0, 0x654, R3 ;  /* 0x0000065400000816 */ /* 0x002fe80000000003 */
[----:B------:R2:W-:Y:S01]  /*7ee0*/  @P0 SYNCS.ARRIVE.TRANS64.RED.A1T0 RZ, [R0+URZ], RZ ;  /* 0x000000ff00ff09a7 */ /* 0x0005e200081004ff */
[C---:B------:R-:W-:Y:S04]  /*7ef0*/  ISETP.NE.AND P0, PT, R132.reuse, 0x2, PT ;  /* 0x000000028400780c */ /* 0x040fe80003f05270 */
[----:B------:R-:W-:Y:S09]  /*7f00*/  SEL R132, R132, RZ, P0 ;  /* 0x000000ff84847207 */ /* 0x000ff20000000000 */
.L_x_115:
[----:B------:R-:W-:Y:S01]  /*7f10*/  ISETP.NE.AND P0, PT, R131, 0x2, PT ;  /* 0x000000028300780c */ /* 0x000fe20003f05270 */
[----:B------:R-:W-:Y:S01]  /*7f20*/  UISETP.NE.AND UP1, UPT, UR56, URZ, UPT ;  /* 0x000000ff3800728c */ /* 0x000fe2000bf25270 */
[----:B------:R-:W-:Y:S01]  /*7f30*/  ISETP.NE.AND P1, PT, R72, 0x4, PT ;  /* 0x000000044800780c */ /* 0x000fe20003f25270 */
[----:B------:R-:W-:Y:S01]  /*7f40*/  UISETP.NE.AND UP0, UPT, UR7, 0x2, UPT ;  /* 0x000000020700788c */ /* 0x000fe2000bf05270 */
[----:B------:R-:W-:Y:S01]  /*7f50*/  SEL R3, RZ, 0x1, P0 ;  /* 0x00000001ff037807 */ /* 0x000fe20000000000 */
[----:B------:R-:W-:Y:S01]  /*7f60*/  UIADD3 UR48, UPT, UPT, UR37, UR58, URZ ;  /* 0x0000003a25307290 */ /* 0x000fe2000fffe0ff */
[----:B-12---:R-:W-:Y:S01]  /*7f70*/  SEL R0, RZ, 0x1, P1 ;  /* 0x00000001ff007807 */ /* 0x006fe20000800000 */
[----:B------:R-:W-:Y:S01]  /*7f80*/  USEL UR4, URZ, 0x1, UP0 ;  /* 0x00000001ff047887 */ /* 0x000fe20008000000 */
[----:B------:R-:W-:Y:S01]  /*7f90*/  LOP3.LUT R133, R133, R3, RZ, 0x3c, !PT ;  /* 0x0000000385857212 */ /* 0x000fe200078e3cff */
[----:B------:R-:W-:Y:S01]  /*7fa0*/  UIADD3 UR47, UPT, UPT, UR38, UR59, URZ ;  /* 0x0000003b262f7290 */ /* 0x000fe2000fffe0ff */
[----:B------:R-:W-:Y:S01]  /*7fb0*/  LOP3.LUT R134, R134, R0, RZ, 0x3c, !PT ;  /* 0x0000000086867212 */ /* 0x000fe200078e3cff */
[----:B------:R-:W-:Y:S01]  /*7fc0*/  USEL UR45, UR7, URZ, UP0 ;  /* 0x000000ff072d7287 */ /* 0x000fe20008000000 */
[----:B------:R-:W-:Y:S01]  /*7fd0*/  SEL R131, R131, RZ, P0 ;  /* 0x000000ff83837207 */ /* 0x000fe20000000000 */
[----:B------:R-:W-:Y:S01]  /*7fe0*/  UMOV UR36, UR57 ;  /* 0x0000003900247c82 */ /* 0x000fe20008000000 */
[----:B------:R-:W-:Y:S02]  /*7ff0*/  SEL R72, R72, RZ, P1 ;  /* 0x000000ff48487207 */ /* 0x000fe40000800000 */
[----:B------:R-:W-:Y:S01]  /*8000*/  LOP3.LUT R135, R135, UR4, RZ, 0x3c, !PT ;  /* 0x0000000487877c12 */ /* 0x000fe2000f8e3cff */
[----:B------:R-:W-:Y:S06]  /*8010*/  BRA.U UP1, `(.L_x_116) ;  /* 0xffffffd101dc7547 */ /* 0x000fec000b83ffff */
[----:B------:R-:W-:-:S09]  /*8020*/  UISETP.NE.AND UP0, UPT, UR63, URZ, UPT ;  /* 0x000000ff3f00728c */ /* 0x000fd2000bf05270 */
[----:B------:R-:W-:Y:S05]  /*8030*/  BRA.U !UP0, `(.L_x_117) ;  /* 0x0000000108487547 */ /* 0x000fea000b800000 */
[----:B------:R-:W1:Y:S02]  /*8040*/  LDCU.64 UR4, c[0x0][0x890] ;  /* 0x00011200ff0477ac */ /* 0x000e640008000a00 */
[----:B-1----:R-:W-:-:S04]  /*8050*/  UISETP.NE.U32.AND UP0, UPT, UR4, URZ, UPT ;  /* 0x000000ff0400728c */ /* 0x002fc8000bf05070 */
[----:B------:R-:W-:-:S09]  /*8060*/  UISETP.NE.AND.EX UP0, UPT, UR5, URZ, UPT, UP0 ;  /* 0x000000ff0500728c */ /* 0x000fd2000bf05300 */
[----:B------:R-:W-:Y:S05]  /*8070*/  BRA.U UP0, `(.L_x_118) ;  /* 0x00000001000c7547 */ /* 0x000fea000b800000 */
[----:B------:R-:W-:-:S13]  /*8080*/  FSETP.NEU.AND P0, PT, R74, RZ, PT ;  /* 0x000000ff4a00720b */ /* 0x000fda0003f0d000 */
[----:B------:R-:W-:Y:S05]  /*8090*/  @!P0 EXIT ;  /* 0x000000000000894d */ /* 0x000fea0003800000 */
[----:B------:R-:W-:Y:S05]  /*80a0*/  BRA `(.L_x_117) ;  /* 0x00000000002c7947 */ /* 0x000fea0003800000 */
.L_x_118:
[----:B------:R-:W-:Y:S01]  /*80b0*/  LOP3.LUT P0, RZ, R129, 0xff, RZ, 0xc0, !PT ;  /* 0x000000ff81ff7812 */ /* 0x000fe2000780c0ff */
[----:B------:R-:W-:-:S12]  /*80c0*/  BSSY.RECONVERGENT B0, `(.L_x_117) ;  /* 0x0000009000007945 */ /* 0x000fd80003800200 */
[----:B------:R-:W-:Y:S05]  /*80d0*/  @P0 BRA `(.L_x_119) ;  /* 0x0000000000140947 */ /* 0x000fea0003800000 */
[----:B------:R-:W1:Y:S02]  /*80e0*/  LDCU.64 UR4, c[0x0][0x888] ;  /* 0x00011100ff0477ac */ /* 0x000e640008000a00 */
[----:B-1----:R-:W-:-:S04]  /*80f0*/  ISETP.NE.U32.AND P0, PT, RZ, UR4, PT ;  /* 0x00000004ff007c0c */ /* 0x002fc8000bf05070 */
[----:B------:R-:W-:-:S13]  /*8100*/  ISETP.NE.AND.EX P0, PT, RZ, UR5, PT, P0 ;  /* 0x00000005ff007c0c */ /* 0x000fda000bf05300 */
[----:B------:R-:W-:Y:S05]  /*8110*/  @!P0 EXIT ;  /* 0x000000000000894d */ /* 0x000fea0003800000 */
[----:B------:R-:W-:Y:S05]  /*8120*/  BRA `(.L_x_120) ;  /* 0x0000000000087947 */ /* 0x000fea0003800000 */
.L_x_119:
[----:B------:R-:W-:-:S13]  /*8130*/  FSETP.NEU.AND P0, PT, R74, RZ, PT ;  /* 0x000000ff4a00720b */ /* 0x000fda0003f0d000 */
[----:B------:R-:W-:Y:S05]  /*8140*/  @!P0 EXIT ;  /* 0x000000000000894d */ /* 0x000fea0003800000 */
.L_x_120:
[----:B------:R-:W-:Y:S05]  /*8150*/  BSYNC.RECONVERGENT B0 ;  /* 0x0000000000007941 */ /* 0x000fea0003800200 */
.L_x_117:
[----:B------:R-:W-:-:S04]  /*8160*/  DEPBAR.LE SB0, 0x0 ;  /* 0x000080000000791a */ /* 0x000fc80000000000 */
[----:B------:R-:W-:Y:S05]  /*8170*/  EXIT ;  /* 0x000000000000794d */ /* 0x000fea0003800000 */
.L_x_25:
[----:B-1----:R1:W2:Y:S02]  /*8180*/  SYNCS.PHASECHK.TRANS64.TRYWAIT P0, [R0+URZ+0x130], R2 ;  /* 0x00013002000075a7 */ /* 0x0022a400080011ff */
[----:B--2---:R-:W-:Y:S05]  /*8190*/  @!P0 NANOSLEEP.SYNCS 0x989680 ;  /* 0x009896800000895d */ /* 0x004fea0003900000 */
[----:B------:R-:W2:Y:S02]  /*81a0*/  @!P0 SYNCS.PHASECHK.TRANS64 P0, [R0+URZ+0x130], R2 ;  /* 0x00013002000085a7 */ /* 0x000ea400080010ff */
[----:B--2---:R-:W-:Y:S05]  /*81b0*/  @!P0 BRA `(.L_x_25) ;  /* 0xfffffffc00f08947 */ /* 0x004fea000383ffff */
[----:B------:R-:W-:Y:S05]  /*81c0*/  BRA `(.L_x_121) ;  /* 0xffffff9400d87947 */ /* 0x000fea000383ffff */
.L_x_28:
[----:B-1----:R-:W-:Y:S07]  /*81d0*/  MOV R0, UR33 ;  /* 0x0000002100007c02 */ /* 0x002fee0008000f00 */
.L_x_122:
[----:B-1----:R1:W2:Y:S02]  /*81e0*/  SYNCS.PHASECHK.TRANS64.TRYWAIT P0, [R0+URZ+0x48], R3 ;  /* 0x00004803000075a7 */ /* 0x0022a400080011ff */
[----:B--2---:R-:W-:Y:S05]  /*81f0*/  @!P0 NANOSLEEP.SYNCS 0x989680 ;  /* 0x009896800000895d */ /* 0x004fea0003900000 */
[----:B------:R-:W2:Y:S02]  /*8200*/  @!P0 SYNCS.PHASECHK.TRANS64 P0, [R0+URZ+0x48], R3 ;  /* 0x00004803000085a7 */ /* 0x000ea400080010ff */
[----:B--2---:R-:W-:Y:S05]  /*8210*/  @!P0 BRA `(.L_x_122) ;  /* 0xfffffffc00f08947 */ /* 0x004fea000383ffff */
[----:B------:R-:W-:Y:S05]  /*8220*/  BRA `(.L_x_27) ;  /* 0xffffff9800187947 */ /* 0x000fea000383ffff */
.L_x_35:
[----:B-1----:R-:W-:Y:S07]  /*8230*/  MOV R0, UR9 ;  /* 0x0000000900007c02 */ /* 0x002fee0008000f00 */
.L_x_123:
[----:B-1----:R1:W2:Y:S02]  /*8240*/  SYNCS.PHASECHK.TRANS64.TRYWAIT P0, [R0+URZ+0x48], R3 ;  /* 0x00004803000075a7 */ /* 0x0022a400080011ff */
[----:B--2---:R-:W-:Y:S05]  /*8250*/  @!P0 NANOSLEEP.SYNCS 0x989680 ;  /* 0x009896800000895d */ /* 0x004fea0003900000 */
[----:B------:R-:W2:Y:S02]  /*8260*/  @!P0 SYNCS.PHASECHK.TRANS64 P0, [R0+URZ+0x48], R3 ;  /* 0x00004803000085a7 */ /* 0x000ea400080010ff */
[----:B--2---:R-:W-:Y:S05]  /*8270*/  @!P0 BRA `(.L_x_123) ;  /* 0xfffffffc00f08947 */ /* 0x004fea000383ffff */
[----:B------:R-:W-:Y:S05]  /*8280*/  BRA `(.L_x_34) ;  /* 0xffffff9800d87947 */ /* 0x000fea000383ffff */
.L_x_40:
[----:B-1----:R1:W2:Y:S02]  /*8290*/  SYNCS.PHASECHK.TRANS64.TRYWAIT P0, [R3+URZ+0xc0], R0 ;  /* 0x0000c000030075a7 */ /* 0x0022a400080011ff */
[----:B--2---:R-:W-:Y:S05]  /*82a0*/  @!P0 NANOSLEEP.SYNCS 0x989680 ;  /* 0x009896800000895d */ /* 0x004fea0003900000 */
[----:B------:R-:W2:Y:S02]  /*82b0*/  @!P0 SYNCS.PHASECHK.TRANS64 P0, [R3+URZ+0xc0], R0 ;  /* 0x0000c000030085a7 */ /* 0x000ea400080010ff */
[----:B--2---:R-:W-:Y:S05]  /*82c0*/  @!P0 BRA `(.L_x_40) ;  /* 0xfffffffc00f08947 */ /* 0x004fea000383ffff */
[----:B------:R-:W-:Y:S05]  /*82d0*/  BRA `(.L_x_124) ;  /* 0xffffff9c00787947 */ /* 0x000fea000383ffff */
.L_x_44:
[----:B------:R-:W-:-:S07]  /*82e0*/  MOV R0, UR4 ;  /* 0x0000000400007c02 */ /* 0x000fce0008000f00 */
.L_x_125:
[----:B-1----:R1:W2:Y:S02]  /*82f0*/  SYNCS.PHASECHK.TRANS64.TRYWAIT P0, [R0+URZ], R2 ;  /* 0x00000002000075a7 */ /* 0x0022a400080011ff */
[----:B--2---:R-:W-:Y:S05]  /*8300*/  @!P0 NANOSLEEP.SYNCS 0x989680 ;  /* 0x009896800000895d */ /* 0x004fea0003900000 */
[----:B------:R-:W2:Y:S02]  /*8310*/  @!P0 SYNCS.PHASECHK.TRANS64 P0, [R0+URZ], R2 ;  /* 0x00000002000085a7 */ /* 0x000ea400080010ff */
[----:B--2---:R-:W-:Y:S05]  /*8320*/  @!P0 BRA `(.L_x_125) ;  /* 0xfffffffc00f08947 */ /* 0x004fea000383ffff */
[----:B------:R-:W-:Y:S05]  /*8330*/  BRA `(.L_x_126) ;  /* 0xffffffa4001c7947 */ /* 0x000fea000383ffff */
.L_x_45:
[----:B------:R-:W-:-:S07]  /*8340*/  MOV R0, UR5 ;  /* 0x0000000500007c02 */ /* 0x000fce0008000f00 */
.L_x_127:
[----:B-1----:R1:W2:Y:S02]  /*8350*/  SYNCS.PHASECHK.TRANS64.TRYWAIT P0, [R0+URZ], R3 ;  /* 0x00000003000075a7 */ /* 0x0022a400080011ff */
[----:B--2---:R-:W-:Y:S05]  /*8360*/  @!P0 NANOSLEEP.SYNCS 0x989680 ;  /* 0x009896800000895d */ /* 0x004fea0003900000 */
[----:B------:R-:W2:Y:S02]  /*8370*/  @!P0 SYNCS.PHASECHK.TRANS64 P0, [R0+URZ], R3 ;  /* 0x00000003000085a7 */ /* 0x000ea400080010ff */
[----:B--2---:R-:W-:Y:S05]  /*8380*/  @!P0 BRA `(.L_x_127) ;  /* 0xfffffffc00f08947 */ /* 0x004fea000383ffff */
[----:B------:R-:W-:Y:S05]  /*8390*/  BRA `(.L_x_128) ;  /* 0xffffffa400287947 */ /* 0x000fea000383ffff */
.L_x_46:
[----:B------:R-:W-:-:S07]  /*83a0*/  MOV R0, UR5 ;  /* 0x0000000500007c02 */ /* 0x000fce0008000f00 */
.L_x_129:
[----:B-1----:R1:W2:Y:S02]  /*83b0*/  SYNCS.PHASECHK.TRANS64.TRYWAIT P0, [R0+URZ], R3 ;  /* 0x00000003000075a7 */ /* 0x0022a400080011ff */
[----:B--2---:R-:W-:Y:S05]  /*83c0*/  @!P0 NANOSLEEP.SYNCS 0x989680 ;  /* 0x009896800000895d */ /* 0x004fea0003900000 */
[----:B------:R-:W2:Y:S02]  /*83d0*/  @!P0 SYNCS.PHASECHK.TRANS64 P0, [R0+URZ], R3 ;  /* 0x00000003000085a7 */ /* 0x000ea400080010ff */
[----:B--2---:R-:W-:Y:S05]  /*83e0*/  @!P0 BRA `(.L_x_129) ;  /* 0xfffffffc00f08947 */ /* 0x004fea000383ffff */
[----:B------:R-:W-:Y:S05]  /*83f0*/  BRA `(.L_x_130) ;  /* 0xffffffa400347947 */ /* 0x000fea000383ffff */
.L_x_47:
[----:B------:R-:W-:-:S07]  /*8400*/  MOV R0, UR5 ;  /* 0x0000000500007c02 */ /* 0x000fce0008000f00 */
.L_x_131:
[----:B-1----:R1:W2:Y:S02]  /*8410*/  SYNCS.PHASECHK.TRANS64.TRYWAIT P0, [R0+URZ], R3 ;  /* 0x00000003000075a7 */ /* 0x0022a400080011ff */
[----:B--2---:R-:W-:Y:S05]  /*8420*/  @!P0 NANOSLEEP.SYNCS 0x989680 ;  /* 0x009896800000895d */ /* 0x004fea0003900000 */
[----:B------:R-:W2:Y:S02]  /*8430*/  @!P0 SYNCS.PHASECHK.TRANS64 P0, [R0+URZ], R3 ;  /* 0x00000003000085a7 */ /* 0x000ea400080010ff */
[----:B--2---:R-:W-:Y:S05]  /*8440*/  @!P0 BRA `(.L_x_131) ;  /* 0xfffffffc00f08947 */ /* 0x004fea000383ffff */
[----:B------:R-:W-:Y:S05]  /*8450*/  BRA `(.L_x_132) ;  /* 0xffffffa400407947 */ /* 0x000fea000383ffff */
.L_x_48:
[----:B------:R-:W-:-:S07]  /*8460*/  MOV R0, UR5 ;  /* 0x0000000500007c02 */ /* 0x000fce0008000f00 */
.L_x_133:
[----:B-1----:R1:W2:Y:S02]  /*8470*/  SYNCS.PHASECHK.TRANS64.TRYWAIT P0, [R0+URZ], R3 ;  /* 0x00000003000075a7 */ /* 0x0022a400080011ff */
[----:B--2---:R-:W-:Y:S05]  /*8480*/  @!P0 NANOSLEEP.SYNCS 0x989680 ;  /* 0x009896800000895d */ /* 0x004fea0003900000 */
[----:B------:R-:W2:Y:S02]  /*8490*/  @!P0 SYNCS.PHASECHK.TRANS64 P0, [R0+URZ], R3 ;  /* 0x00000003000085a7 */ /* 0x000ea400080010ff */
[----:B--2---:R-:W-:Y:S05]  /*84a0*/  @!P0 BRA `(.L_x_133) ;  /* 0xfffffffc00f08947 */ /* 0x004fea000383ffff */
[----:B------:R-:W-:Y:S05]  /*84b0*/  BRA `(.L_x_134) ;  /* 0xffffffa4004c7947 */ /* 0x000fea000383ffff */
.L_x_49:
[----:B------:R-:W-:-:S07]  /*84c0*/  MOV R0, UR5 ;  /* 0x0000000500007c02 */ /* 0x000fce0008000f00 */
.L_x_135:
[----:B-1----:R1:W2:Y:S02]  /*84d0*/  SYNCS.PHASECHK.TRANS64.TRYWAIT P0, [R0+URZ], R3 ;  /* 0x00000003000075a7 */ /* 0x0022a400080011ff */
[----:B--2---:R-:W-:Y:S05]  /*84e0*/  @!P0 NANOSLEEP.SYNCS 0x989680 ;  /* 0x009896800000895d */ /* 0x004fea0003900000 */
[----:B------:R-:W2:Y:S02]  /*84f0*/  @!P0 SYNCS.PHASECHK.TRANS64 P0, [R0+URZ], R3 ;  /* 0x00000003000085a7 */ /* 0x000ea400080010ff */
[----:B--2---:R-:W-:Y:S05]  /*8500*/  @!P0 BRA `(.L_x_135) ;  /* 0xfffffffc00f08947 */ /* 0x004fea000383ffff */
[----:B------:R-:W-:Y:S05]  /*8510*/  BRA `(.L_x_136) ;  /* 0xffffffa400587947 */ /* 0x000fea000383ffff */
.L_x_50:
[----:B------:R-:W-:-:S07]  /*8520*/  MOV R0, UR5 ;  /* 0x0000000500007c02 */ /* 0x000fce0008000f00 */
.L_x_137:
[----:B-1----:R1:W2:Y:S02]  /*8530*/  SYNCS.PHASECHK.TRANS64.TRYWAIT P0, [R0+URZ], R3 ;  /* 0x00000003000075a7 */ /* 0x0022a400080011ff */
[----:B--2---:R-:W-:Y:S05]  /*8540*/  @!P0 NANOSLEEP.SYNCS 0x989680 ;  /* 0x009896800000895d */ /* 0x004fea0003900000 */
[----:B------:R-:W2:Y:S02]  /*8550*/  @!P0 SYNCS.PHASECHK.TRANS64 P0, [R0+URZ], R3 ;  /* 0x00000003000085a7 */ /* 0x000ea400080010ff */
[----:B--2---:R-:W-:Y:S05]  /*8560*/  @!P0 BRA `(.L_x_137) ;  /* 0xfffffffc00f08947 */ /* 0x004fea000383ffff */
[----:B------:R-:W-:Y:S05]  /*8570*/  BRA `(.L_x_138) ;  /* 0xffffffa400647947 */ /* 0x000fea000383ffff */
.L_x_51:
[----:B------:R-:W-:-:S07]  /*8580*/  MOV R0, UR5 ;  /* 0x0000000500007c02 */ /* 0x000fce0008000f00 */
.L_x_139:
[----:B-1----:R1:W2:Y:S02]  /*8590*/  SYNCS.PHASECHK.TRANS64.TRYWAIT P0, [R0+URZ], R3 ;  /* 0x00000003000075a7 */ /* 0x0022a400080011ff */
[----:B--2---:R-:W-:Y:S05]  /*85a0*/  @!P0 NANOSLEEP.SYNCS 0x989680 ;  /* 0x009896800000895d */ /* 0x004fea0003900000 */
[----:B------:R-:W2:Y:S02]  /*85b0*/  @!P0 SYNCS.PHASECHK.TRANS64 P0, [R0+URZ], R3 ;  /* 0x00000003000085a7 */ /* 0x000ea400080010ff */
[----:B--2---:R-:W-:Y:S05]  /*85c0*/  @!P0 BRA `(.L_x_139) ;  /* 0xfffffffc00f08947 */ /* 0x004fea000383ffff */
[----:B------:R-:W-:Y:S05]  /*85d0*/  BRA `(.L_x_140) ;  /* 0xffffffa400707947 */ /* 0x000fea000383ffff */
.L_x_54:
[----:B-1----:R1:W2:Y:S02]  /*85e0*/  SYNCS.PHASECHK.TRANS64.TRYWAIT P0, [R2+URZ+0x120], R4 ;  /* 0x00012004020075a7 */ /* 0x0022a400080011ff */
[----:B--2---:R-:W-:Y:S05]  /*85f0*/  @!P0 NANOSLEEP.SYNCS 0x989680 ;  /* 0x009896800000895d */ /* 0x004fea0003900000 */
[----:B------:R-:W2:Y:S02]  /*8600*/  @!P0 SYNCS.PHASECHK.TRANS64 P0, [R2+URZ+0x120], R4 ;  /* 0x00012004020085a7 */ /* 0x000ea400080010ff */
[----:B--2---:R-:W-:Y:S05]  /*8610*/  @!P0 BRA `(.L_x_54) ;  /* 0xfffffffc00f08947 */ /* 0x004fea000383ffff */
[----:B------:R-:W-:Y:S05]  /*8620*/  BRA `(.L_x_141) ;  /* 0xffffffa400cc7947 */ /* 0x000fea000383ffff */
.L_x_55:
[----:B------:R-:W-:-:S07]  /*8630*/  MOV R2, UR4 ;  /* 0x0000000400027c02 */ /* 0x000fce0008000f00 */
.L_x_142:
[----:B-1----:R1:W2:Y:S02]  /*8640*/  SYNCS.PHASECHK.TRANS64.TRYWAIT P0, [R2+URZ+0xd0], R5 ;  /* 0x0000d005020075a7 */ /* 0x0022a400080011ff */
[----:B--2---:R-:W-:Y:S05]  /*8650*/  @!P0 NANOSLEEP.SYNCS 0x989680 ;  /* 0x009896800000895d */ /* 0x004fea0003900000 */
[----:B------:R-:W2:Y:S02]  /*8660*/  @!P0 SYNCS.PHASECHK.TRANS64 P0, [R2+URZ+0xd0], R5 ;  /* 0x0000d005020085a7 */ /* 0x000ea400080010ff */
[----:B--2---:R-:W-:Y:S05]  /*8670*/  @!P0 BRA `(.L_x_142) ;  /* 0xfffffffc00f08947 */ /* 0x004fea000383ffff */
[----:B------:R-:W-:Y:S05]  /*8680*/  BRA `(.L_x_143) ;  /* 0xffffffa400dc7947 */ /* 0x000fea000383ffff */
.L_x_56:
[----:B-1----:R1:W2:Y:S02]  /*8690*/  SYNCS.PHASECHK.TRANS64.TRYWAIT P1, [R2+URZ+0xc0], R4 ;  /* 0x0000c004020075a7 */ /* 0x0022a400080211ff */
[----:B--2---:R-:W-:Y:S05]  /*86a0*/  @!P1 NANOSLEEP.SYNCS 0x989680 ;  /* 0x009896800000995d */ /* 0x004fea0003900000 */
[----:B------:R-:W2:Y:S02]  /*86b0*/  @!P1 SYNCS.PHASECHK.TRANS64 P1, [R2+URZ+0xc0], R4 ;  /* 0x0000c004020095a7 */ /* 0x000ea400080210ff */
[----:B--2---:R-:W-:Y:S05]  /*86c0*/  @!P1 BRA `(.L_x_56) ;  /* 0xfffffffc00f09947 */ /* 0x004fea000383ffff */
[----:B------:R-:W-:Y:S05]  /*86d0*/  BRA `(.L_x_144) ;  /* 0xffffffa8000c7947 */ /* 0x000fea000383ffff */
.L_x_59:
[----:B------:R-:W-:-:S07]  /*86e0*/  MOV R0, UR4 ;  /* 0x0000000400007c02 */ /* 0x000fce0008000f00 */
.L_x_145:
[----:B-1----:R1:W2:Y:S02]  /*86f0*/  SYNCS.PHASECHK.TRANS64.TRYWAIT P0, [R0+URZ+0xd0], R2 ;  /* 0x0000d002000075a7 */ /* 0x0022a400080011ff */
[----:B--2---:R-:W-:Y:S05]  /*8700*/  @!P0 NANOSLEEP.SYNCS 0x989680 ;  /* 0x009896800000895d */ /* 0x004fea0003900000 */
[----:B------:R-:W2:Y:S02]  /*8710*/  @!P0 SYNCS.PHASECHK.TRANS64 P0, [R0+URZ+0xd0], R2 ;  /* 0x0000d002000085a7 */ /* 0x000ea400080010ff */
[----:B--2---:R-:W-:Y:S05]  /*8720*/  @!P0 BRA `(.L_x_145) ;  /* 0xfffffffc00f08947 */ /* 0x004fea000383ffff */
[----:B------:R-:W-:Y:S05]  /*8730*/  BRA `(.L_x_58) ;  /* 0xffffffa800607947 */ /* 0x000fea000383ffff */
.L_x_66:
[----:B-1----:R1:W2:Y:S02]  /*8740*/  SYNCS.PHASECHK.TRANS64.TRYWAIT P1, [R0+URZ+0xc0], R2 ;  /* 0x0000c002000075a7 */ /* 0x0022a400080211ff */
[----:B--2---:R-:W-:Y:S05]  /*8750*/  @!P1 NANOSLEEP.SYNCS 0x989680 ;  /* 0x009896800000995d */ /* 0x004fea0003900000 */
[----:B------:R-:W2:Y:S02]  /*8760*/  @!P1 SYNCS.PHASECHK.TRANS64 P1, [R0+URZ+0xc0], R2 ;  /* 0x0000c002000095a7 */ /* 0x000ea400080210ff */
[----:B--2---:R-:W-:Y:S05]  /*8770*/  @!P1 BRA `(.L_x_66) ;  /* 0xfffffffc00f09947 */ /* 0x004fea000383ffff */
[----:B------:R-:W-:Y:S05]  /*8780*/  BRA `(.L_x_146) ;  /* 0xffffffac00d47947 */ /* 0x000fea000383ffff */
.L_x_67:
[----:B------:R-:W-:-:S07]  /*8790*/  MOV R2, UR31 ;  /* 0x0000001f00027c02 */ /* 0x000fce0008000f00 */
.L_x_147:
[----:B-1----:R1:W2:Y:S02]  /*87a0*/  SYNCS.PHASECHK.TRANS64.TRYWAIT P0, [R2+URZ+0x100], R0 ;  /* 0x00010000020075a7 */ /* 0x0022a400080011ff */
[----:B--2---:R-:W-:Y:S05]  /*87b0*/  @!P0 NANOSLEEP.SYNCS 0x989680 ;  /* 0x009896800000895d */ /* 0x004fea0003900000 */
[----:B------:R-:W2:Y:S02]  /*87c0*/  @!P0 SYNCS.PHASECHK.TRANS64 P0, [R2+URZ+0x100], R0 ;  /* 0x00010000020085a7 */ /* 0x000ea400080010ff */
[----:B--2---:R-:W-:Y:S05]  /*87d0*/  @!P0 BRA `(.L_x_147) ;  /* 0xfffffffc00f08947 */ /* 0x004fea000383ffff */
[----:B------:R-:W-:Y:S05]  /*87e0*/  BRA `(.L_x_148) ;  /* 0xffffffb000207947 */ /* 0x000fea000383ffff */
.L_x_70:
[----:B------:R-:W-:Y:S07]  /*87f0*/  MOV R0, UR7 ;  /* 0x0000000700007c02 */ /* 0x000fee0008000f00 */
.L_x_149:
[----:B-1----:R1:W2:Y:S02]  /*8800*/  SYNCS.PHASECHK.TRANS64.TRYWAIT P0, [R0+URZ], R2 ;  /* 0x00000002000075a7 */ /* 0x0022a400080011ff */
[----:B--2---:R-:W-:Y:S05]  /*8810*/  @!P0 NANOSLEEP.SYNCS 0x989680 ;  /* 0x009896800000895d */ /* 0x004fea0003900000 */
[----:B------:R-:W2:Y:S02]  /*8820*/  @!P0 SYNCS.PHASECHK.TRANS64 P0, [R0+URZ], R2 ;  /* 0x00000002000085a7 */ /* 0x000ea400080010ff */
[----:B--2---:R-:W-:Y:S05]  /*8830*/  @!P0 BRA `(.L_x_149) ;  /* 0xfffffffc00f08947 */ /* 0x004fea000383ffff */
[----:B------:R-:W-:Y:S05]  /*8840*/  BRA `(.L_x_69) ;  /* 0xffffffb0003c7947 */ /* 0x000fea000383ffff */
.L_x_73:
[----:B------:R-:W-:-:S07]  /*8850*/  MOV R0, UR4 ;  /* 0x0000000400007c02 */ /* 0x000fce0008000f00 */
.L_x_150:
[----:B--2---:R2:W4:Y:S02]  /*8860*/  SYNCS.PHASECHK.TRANS64.TRYWAIT P0, [R0+URZ], R2 ;  /* 0x00000002000075a7 */ /* 0x00452400080011ff */
[----:B----4-:R-:W-:Y:S05]  /*8870*/  @!P0 NANOSLEEP.SYNCS 0x989680 ;  /* 0x009896800000895d */ /* 0x010fea0003900000 */
[----:B------:R-:W4:Y:S02]  /*8880*/  @!P0 SYNCS.PHASECHK.TRANS64 P0, [R0+URZ], R2 ;  /* 0x00000002000085a7 */ /* 0x000f2400080010ff */
[----:B----4-:R-:W-:Y:S05]  /*8890*/  @!P0 BRA `(.L_x_150) ;  /* 0xfffffffc00f08947 */ /* 0x010fea000383ffff */
[----:B------:R-:W-:Y:S05]  /*88a0*/  BRA `(.L_x_151) ;  /* 0xffffffb400187947 */ /* 0x000fea000383ffff */
.L_x_74:
[----:B------:R-:W-:-:S07]  /*88b0*/  MOV R0, UR5 ;  /* 0x0000000500007c02 */ /* 0x000fce0008000f00 */
.L_x_152:
[----:B-1----:R1:W2:Y:S02]  /*88c0*/  SYNCS.PHASECHK.TRANS64.TRYWAIT P0, [R0+URZ], R3 ;  /* 0x00000003000075a7 */ /* 0x0022a400080011ff */
[----:B--2---:R-:W-:Y:S05]  /*88d0*/  @!P0 NANOSLEEP.SYNCS 0x989680 ;  /* 0x009896800000895d */ /* 0x004fea0003900000 */
[----:B------:R-:W2:Y:S02]  /*88e0*/  @!P0 SYNCS.PHASECHK.TRANS64 P0, [R0+URZ], R3 ;  /* 0x00000003000085a7 */ /* 0x000ea400080010ff */
[----:B--2---:R-:W-:Y:S05]  /*88f0*/  @!P0 BRA `(.L_x_152) ;  /* 0xfffffffc00f08947 */ /* 0x004fea000383ffff */
[----:B------:R-:W-:Y:S05]  /*8900*/  BRA `(.L_x_153) ;  /* 0xffffffb400247947 */ /* 0x000fea000383ffff */
.L_x_75:
[----:B------:R-:W-:-:S07]  /*8910*/  MOV R0, UR5 ;  /* 0x0000000500007c02 */ /* 0x000fce0008000f00 */
.L_x_154:
[----:B-1----:R1:W2:Y:S02]  /*8920*/  SYNCS.PHASECHK.TRANS64.TRYWAIT P0, [R0+URZ], R3 ;  /* 0x00000003000075a7 */ /* 0x0022a400080011ff */
[----:B--2---:R-:W-:Y:S05]  /*8930*/  @!P0 NANOSLEEP.SYNCS 0x989680 ;  /* 0x009896800000895d */ /* 0x004fea0003900000 */
[----:B------:R-:W2:Y:S02]  /*8940*/  @!P0 SYNCS.PHASECHK.TRANS64 P0, [R0+URZ], R3 ;  /* 0x00000003000085a7 */ /* 0x000ea400080010ff */
[----:B--2---:R-:W-:Y:S05]  /*8950*/  @!P0 BRA `(.L_x_154) ;  /* 0xfffffffc00f08947 */ /* 0x004fea000383ffff */
[----:B------:R-:W-:Y:S05]  /*8960*/  BRA `(.L_x_155) ;  /* 0xffffffb400307947 */ /* 0x000fea000383ffff */
.L_x_76:
[----:B-1----:R-:W-:-:S07]  /*8970*/  MOV R0, UR4 ;  /* 0x0000000400007c02 */ /* 0x002fce0008000f00 */
.L_x_156:
[----:B-1----:R1:W2:Y:S02]  /*8980*/  SYNCS.PHASECHK.TRANS64.TRYWAIT P0, [R0+URZ], R2 ;  /* 0x00000002000075a7 */ /* 0x0022a400080011ff */
[----:B--2---:R-:W-:Y:S05]  /*8990*/  @!P0 NANOSLEEP.SYNCS 0x989680 ;  /* 0x009896800000895d */ /* 0x004fea0003900000 */
[----:B------:R-:W2:Y:S02]  /*89a0*/  @!P0 SYNCS.PHASECHK.TRANS64 P0, [R0+URZ], R2 ;  /* 0x00000002000085a7 */ /* 0x000ea400080010ff */
[----:B--2---:R-:W-:Y:S05]  /*89b0*/  @!P0 BRA `(.L_x_156) ;  /* 0xfffffffc00f08947 */ /* 0x004fea000383ffff */
[----:B------:R-:W-:Y:S05]  /*89c0*/  BRA `(.L_x_157) ;  /* 0xffffffb4003c7947 */ /* 0x000fea000383ffff */
.L_x_81:
[----:B--2---:R2:W3:Y:S02]  /*89d0*/  SYNCS.PHASECHK.TRANS64.TRYWAIT P0, [R3+URZ+0xc0], R0 ;  /* 0x0000c000030075a7 */ /* 0x0044e400080011ff */
[----:B---3--:R-:W-:Y:S05]  /*89e0*/  @!P0 NANOSLEEP.SYNCS 0x989680 ;  /* 0x009896800000895d */ /* 0x008fea0003900000 */
[----:B------:R-:W3:Y:S02]  /*89f0*/  @!P0 SYNCS.PHASECHK.TRANS64 P0, [R3+URZ+0xc0], R0 ;  /* 0x0000c000030085a7 */ /* 0x000ee400080010ff */
[----:B---3--:R-:W-:Y:S05]  /*8a00*/  @!P0 BRA `(.L_x_81) ;  /* 0xfffffffc00f08947 */ /* 0x008fea000383ffff */
[----:B------:R-:W-:Y:S05]  /*8a10*/  BRA `(.L_x_158) ;  /* 0xffffffb800607947 */ /* 0x000fea000383ffff */
.L_x_84:
[----:B--2---:R-:W-:Y:S07]  /*8a20*/  MOV R0, UR6 ;  /* 0x0000000600007c02 */ /* 0x004fee0008000f00 */
.L_x_159:
[----:B--2---:R2:W3:Y:S02]  /*8a30*/  SYNCS.PHASECHK.TRANS64.TRYWAIT P1, [R0+URZ+0xb8], R2 ;  /* 0x0000b802000075a7 */ /* 0x0044e400080211ff */
[----:B---3--:R-:W-:Y:S05]  /*8a40*/  @!P1 NANOSLEEP.SYNCS 0x989680 ;  /* 0x009896800000995d */ /* 0x008fea0003900000 */
[----:B------:R-:W3:Y:S02]  /*8a50*/  @!P1 SYNCS.PHASECHK.TRANS64 P1, [R0+URZ+0xb8], R2 ;  /* 0x0000b802000095a7 */ /* 0x000ee400080210ff */
[----:B---3--:R-:W-:Y:S05]  /*8a60*/  @!P1 BRA `(.L_x_159) ;  /* 0xfffffffc00f09947 */ /* 0x008fea000383ffff */
[----:B------:R-:W-:Y:S05]  /*8a70*/  BRA `(.L_x_83) ;  /* 0xffffffbc00d07947 */ /* 0x000fea000383ffff */
.L_x_87:
[----:B------:R-:W-:Y:S07]  /*8a80*/  MOV R2, UR7 ;  /* 0x0000000700027c02 */ /* 0x000fee0008000f00 */
.L_x_160:
[----:B--2---:R2:W3:Y:S02]  /*8a90*/  SYNCS.PHASECHK.TRANS64.TRYWAIT P2, [R2+URZ+0xa0], R0 ;  /* 0x0000a000020075a7 */ /* 0x0044e400080411ff */
[----:B---3--:R-:W-:Y:S05]  /*8aa0*/  @!P2 NANOSLEEP.SYNCS 0x989680 ;  /* 0x009896800000a95d */ /* 0x008fea0003900000 */
[----:B------:R-:W3:Y:S02]  /*8ab0*/  @!P2 SYNCS.PHASECHK.TRANS64 P2, [R2+URZ+0xa0], R0 ;  /* 0x0000a0000200a5a7 */ /* 0x000ee400080410ff */
[----:B---3--:R-:W-:Y:S05]  /*8ac0*/  @!P2 BRA `(.L_x_160) ;  /* 0xfffffffc00f0a947 */ /* 0x008fea000383ffff */
[----:B------:R-:W-:Y:S05]  /*8ad0*/  BRA `(.L_x_161) ;  /* 0xffffffc0002c7947 */ /* 0x000fea000383ffff */
.L_x_89:
[----:B------:R-:W-:-:S07]  /*8ae0*/  MOV R0, UR4 ;  /* 0x0000000400007c02 */ /* 0x000fce0008000f00 */
.L_x_162:
[----:B---3--:R3:W4:Y:S02]  /*8af0*/  SYNCS.PHASECHK.TRANS64.TRYWAIT P0, [R0+URZ], R2 ;  /* 0x00000002000075a7 */ /* 0x00872400080011ff */
[----:B----4-:R-:W-:Y:S05]  /*8b00*/  @!P0 NANOSLEEP.SYNCS 0x989680 ;  /* 0x009896800000895d */ /* 0x010fea0003900000 */
[----:B------:R-:W4:Y:S02]  /*8b10*/  @!P0 SYNCS.PHASECHK.TRANS64 P0, [R0+URZ], R2 ;  /* 0x00000002000085a7 */ /* 0x000f2400080010ff */
[----:B----4-:R-:W-:Y:S05]  /*8b20*/  @!P0 BRA `(.L_x_162) ;  /* 0xfffffffc00f08947 */ /* 0x010fea000383ffff */
[----:B------:R-:W-:Y:S05]  /*8b30*/  BRA `(.L_x_163) ;  /* 0xffffffc4003c7947 */ /* 0x000fea000383ffff */
.L_x_91:
[----:B--2---:R2:W3:Y:S02]  /*8b40*/  SYNCS.PHASECHK.TRANS64.TRYWAIT P0, [R8+URZ+0xc0], R0 ;  /* 0x0000c000080075a7 */ /* 0x0044e400080011ff */
[----:B---3--:R-:W-:Y:S05]  /*8b50*/  @!P0 NANOSLEEP.SYNCS 0x989680 ;  /* 0x009896800000895d */ /* 0x008fea0003900000 */
[----:B------:R-:W3:Y:S02]  /*8b60*/  @!P0 SYNCS.PHASECHK.TRANS64 P0, [R8+URZ+0xc0], R0 ;  /* 0x0000c000080085a7 */ /* 0x000ee400080010ff */
[----:B---3--:R-:W-:Y:S05]  /*8b70*/  @!P0 BRA `(.L_x_91) ;  /* 0xfffffffc00f08947 */ /* 0x008fea000383ffff */
[----:B------:R-:W-:Y:S05]  /*8b80*/  BRA `(.L_x_164) ;  /* 0xffffffc800147947 */ /* 0x000fea000383ffff */
.L_x_101:
[----:B-1----:R1:W2:Y:S02]  /*8b90*/  SYNCS.PHASECHK.TRANS64.TRYWAIT P0, [R0+URZ+0x90], R3 ;  /* 0x00009003000075a7 */ /* 0x0022a400080011ff */
[----:B--2---:R-:W-:Y:S05]  /*8ba0*/  @!P0 NANOSLEEP.SYNCS 0x989680 ;  /* 0x009896800000895d */ /* 0x004fea0003900000 */
[----:B------:R-:W2:Y:S02]  /*8bb0*/  @!P0 SYNCS.PHASECHK.TRANS64 P0, [R0+URZ+0x90], R3 ;  /* 0x00009003000085a7 */ /* 0x000ea400080010ff */
[----:B--2---:R-:W-:Y:S05]  /*8bc0*/  @!P0 BRA `(.L_x_101) ;  /* 0xfffffffc00f08947 */ /* 0x004fea000383ffff */
[----:B------:R-:W-:Y:S05]  /*8bd0*/  BRA `(.L_x_100) ;  /* 0xffffffd400587947 */ /* 0x000fea000383ffff */
.L_x_103:
[----:B-1----:R1:W3:Y:S02]  /*8be0*/  SYNCS.PHASECHK.TRANS64.TRYWAIT P1, [R17+URZ+0xe0], R4 ;  /* 0x0000e004110075a7 */ /* 0x0022e400080211ff */
[----:B---3--:R-:W-:Y:S05]  /*8bf0*/  @!P1 NANOSLEEP.SYNCS 0x989680 ;  /* 0x009896800000995d */ /* 0x008fea0003900000 */
[----:B------:R-:W3:Y:S02]  /*8c00*/  @!P1 SYNCS.PHASECHK.TRANS64 P1, [R17+URZ+0xe0], R4 ;  /* 0x0000e004110095a7 */ /* 0x000ee400080210ff */
[----:B---3--:R-:W-:Y:S05]  /*8c10*/  @!P1 BRA `(.L_x_103) ;  /* 0xfffffffc00f09947 */ /* 0x008fea000383ffff */
[----:B------:R-:W-:Y:S05]  /*8c20*/  BRA `(.L_x_102) ;  /* 0xffffffd400e07947 */ /* 0x000fea000383ffff */
        .weak           $__internal_0_$__cuda_sm10x_tcgen05_guardrail_trap_col_being_dealloced_not_returned_by_alloc
        .type           $__internal_0_$__cuda_sm10x_tcgen05_guardrail_trap_col_being_dealloced_not_returned_by_alloc,@function
        .size           $__internal_0_$__cuda_sm10x_tcgen05_guardrail_trap_col_being_dealloced_not_returned_by_alloc,($__internal_1_$__cuda_sm10x_tcgen05_guardrail_trap_phase_invalid_during_alloc - $__internal_0_$__cuda_sm10x_tcgen05_guardrail_trap_col_being_dealloced_not_returned_by_alloc)
$__internal_0_$__cuda_sm10x_tcgen05_guardrail_trap_col_being_dealloced_not_returned_by_alloc:
[----:B------:R-:W-:Y:S05]  /*8c30*/  BPT.TRAP 0x1 ;  /* 0x000000040000795c */ /* 0x000fea0000300000 */
[----:B------:R-:W-:-:S04]  /*8c40*/  HFMA2 R3, -RZ, RZ, 0, 0 ;  /* 0x00000000ff037431 */ /* 0x000fc800000001ff */
[----:B------:R-:W-:Y:S05]  /*8c50*/  RET.REL.NODEC R2 `(_ZN7cutlass13device_kernelINS_4gemm6kernel13GemmUniversalIN4cute5tupleIJiiiiEEENS1_10collective13CollectiveMmaINS1_35MainloopSm100TmaUmmaWarpSpecializedILi9ELi2ELi4ENS5_IJNS4_1CILi2EEENSA_ILi1EEESC_EEEEENS5_IJNSA_ILi64EEENSA_ILi112EEESF_EEENS_10bfloat16_tENS5_IJlSC_lEEESI_SJ_NS4_8TiledMMAINS4_8MMA_AtomIJNS4_20SM100_MMA_F16BF16_SSISI_SI_fLi64ELi112ELNS4_4UMMA5MajorE0ELSO_0ELNSN_7ScaleInE0ELSP_0EEEEEENS4_6LayoutINS5_IJSC_SC_SC_EEENS5_IJNSA_ILi0EEESU_SU_EEEEENS5_IJNS4_10UnderscoreESX_SX_EEEEENS4_13SM90_TMA_LOADENS4_14ComposedLayoutINS4_7SwizzleILi3ELi4ELi3EEENS4_18smem_ptr_flag_bitsILi16EEENSS_INS5_IJNSA_ILi8EEESF_EEENS5_IJSF_SC_EEEEEEEvNS4_8identityENS4_23SM90_TMA_LOAD_MULTICASTES1A_vS1B_EENS_8epilogue10collective18CollectiveEpilogueINS1E_23Sm100TmaWarpSpecializedILi2ELi1ELi56ELb1ELb0EEEJSH_NS5_IJNSS_ISF_SC_EENSS_ISG_SC_EEEEESI_SJ_SI_SJ_NS1E_6fusion15FusionCallbacksIS1I_NS1M_17LinearCombinationISI_fSI_fLNS_15FloatRoundStyleE2EEESH_S1L_JEEENS4_5SM1004TMEM4LOAD26SM100_TMEM_LOAD_16dp256b2xES10_NS11_INS12_ILi1ELi4ELi3EEES15_NSS_INS5_IJS16_NSA_ILi16EEEEEENS5_IJS1X_SC_EEEEEEENS4_17SM75_U32x4_LDSM_NENS4_14SM90_TMA_STOREES21_NS4_17SM90_U32x4_STSM_NENS4_39AutoVectorizingCopyWithAssumedAlignmentILi128EEEEEEvvEEEEvNT_6ParamsE) ;  /* 0xffffff7002e87950 */ /* 0x000fea0003c3ffff */
        .weak           $__internal_1_$__cuda_sm10x_tcgen05_guardrail_trap_phase_invalid_during_alloc
        .type           $__internal_1_$__cuda_sm10x_tcgen05_guardrail_trap_phase_invalid_during_alloc,@function
        .size           $__internal_1_$__cuda_sm10x_tcgen05_guardrail_trap_phase_invalid_during_alloc,($__internal_2_$__cuda_sm10x_tcgen05_guardrail_trap_unallocated_columns_being_dealloced - $__internal_1_$__cuda_sm10x_tcgen05_guardrail_trap_phase_invalid_during_alloc)
$__internal_1_$__cuda_sm10x_tcgen05_guardrail_trap_phase_invalid_during_alloc:
[----:B------:R-:W-:Y:S05]  /*8c60*/  BPT.TRAP 0x1 ;  /* 0x000000040000795c */ /* 0x000fea0000300000 */
[----:B------:R-:W-:-:S04]  /*8c70*/  MOV R5, 0x0 ;  /* 0x0000000000057802 */ /* 0x000fc80000000f00 */
[----:B------:R-:W-:Y:S05]  /*8c80*/  RET.REL.NODEC R4 `(_ZN7cutlass13device_kernelINS_4gemm6kernel13GemmUniversalIN4cute5tupleIJiiiiEEENS1_10collective13CollectiveMmaINS1_35MainloopSm100TmaUmmaWarpSpecializedILi9ELi2ELi4ENS5_IJNS4_1CILi2EEENSA_ILi1EEESC_EEEEENS5_IJNSA_ILi64EEENSA_ILi112EEESF_EEENS_10bfloat16_tENS5_IJlSC_lEEESI_SJ_NS4_8TiledMMAINS4_8MMA_AtomIJNS4_20SM100_MMA_F16BF16_SSISI_SI_fLi64ELi112ELNS4_4UMMA5MajorE0ELSO_0ELNSN_7ScaleInE0ELSP_0EEEEEENS4_6LayoutINS5_IJSC_SC_SC_EEENS5_IJNSA_ILi0EEESU_SU_EEEEENS5_IJNS4_10UnderscoreESX_SX_EEEEENS4_13SM90_TMA_LOADENS4_14ComposedLayoutINS4_7SwizzleILi3ELi4ELi3EEENS4_18smem_ptr_flag_bitsILi16EEENSS_INS5_IJNSA_ILi8EEESF_EEENS5_IJSF_SC_EEEEEEEvNS4_8identityENS4_23SM90_TMA_LOAD_MULTICASTES1A_vS1B_EENS_8epilogue10collective18CollectiveEpilogueINS1E_23Sm100TmaWarpSpecializedILi2ELi1ELi56ELb1ELb0EEEJSH_NS5_IJNSS_ISF_SC_EENSS_ISG_SC_EEEEESI_SJ_SI_SJ_NS1E_6fusion15FusionCallbacksIS1I_NS1M_17LinearCombinationISI_fSI_fLNS_15FloatRoundStyleE2EEESH_S1L_JEEENS4_5SM1004TMEM4LOAD26SM100_TMEM_LOAD_16dp256b2xES10_NS11_INS12_ILi1ELi4ELi3EEES15_NSS_INS5_IJS16_NSA_ILi16EEEEEENS5_IJS1X_SC_EEEEEEENS4_17SM75_U32x4_LDSM_NENS4_14SM90_TMA_STOREES21_NS4_17SM90_U32x4_STSM_NENS4_39AutoVectorizingCopyWithAssumedAlignmentILi128EEEEEEvvEEEEvNT_6ParamsE) ;  /* 0xffffff7004dc7950 */ /* 0x000fea0003c3ffff */
        .weak           $__internal_2_$__cuda_sm10x_tcgen05_guardrail_trap_unallocated_columns_being_dealloced
        .type           $__internal_2_$__cuda_sm10x_tcgen05_guardrail_trap_unallocated_columns_being_dealloced,@function
        .size           $__internal_2_$__cuda_sm10x_tcgen05_guardrail_trap_unallocated_columns_being_dealloced,(.L_x_166 - $__internal_2_$__cuda_sm10x_tcgen05_guardrail_trap_unallocated_columns_being_dealloced)
$__internal_2_$__cuda_sm10x_tcgen05_guardrail_trap_unallocated_columns_being_dealloced:
[----:B------:R-:W-:Y:S05]  /*8c90*/  BPT.TRAP 0x1 ;  /* 0x000000040000795c */ /* 0x000fea0000300000 */
[----:B------:R-:W-:-:S04]  /*8ca0*/  HFMA2 R3, -RZ, RZ, 0, 0 ;  /* 0x00000000ff037431 */ /* 0x000fc800000001ff */
[----:B------:R-:W-:Y:S05]  /*8cb0*/  RET.REL.NODEC R2 `(_ZN7cutlass13device_kernelINS_4gemm6kernel13GemmUniversalIN4cute5tupleIJiiiiEEENS1_10collective13CollectiveMmaINS1_35MainloopSm100TmaUmmaWarpSpecializedILi9ELi2ELi4ENS5_IJNS4_1CILi2EEENSA_ILi1EEESC_EEEEENS5_IJNSA_ILi64EEENSA_ILi112EEESF_EEENS_10bfloat16_tENS5_IJlSC_lEEESI_SJ_NS4_8TiledMMAINS4_8MMA_AtomIJNS4_20SM100_MMA_F16BF16_SSISI_SI_fLi64ELi112ELNS4_4UMMA5MajorE0ELSO_0ELNSN_7ScaleInE0ELSP_0EEEEEENS4_6LayoutINS5_IJSC_SC_SC_EEENS5_IJNSA_ILi0EEESU_SU_EEEEENS5_IJNS4_10UnderscoreESX_SX_EEEEENS4_13SM90_TMA_LOADENS4_14ComposedLayoutINS4_7SwizzleILi3ELi4ELi3EEENS4_18smem_ptr_flag_bitsILi16EEENSS_INS5_IJNSA_ILi8EEESF_EEENS5_IJSF_SC_EEEEEEEvNS4_8identityENS4_23SM90_TMA_LOAD_MULTICASTES1A_vS1B_EENS_8epilogue10collective18CollectiveEpilogueINS1E_23Sm100TmaWarpSpecializedILi2ELi1ELi56ELb1ELb0EEEJSH_NS5_IJNSS_ISF_SC_EENSS_ISG_SC_EEEEESI_SJ_SI_SJ_NS1E_6fusion15FusionCallbacksIS1I_NS1M_17LinearCombinationISI_fSI_fLNS_15FloatRoundStyleE2EEESH_S1L_JEEENS4_5SM1004TMEM4LOAD26SM100_TMEM_LOAD_16dp256b2xES10_NS11_INS12_ILi1ELi4ELi3EEES15_NSS_INS5_IJS16_NSA_ILi16EEEEEENS5_IJS1X_SC_EEEEEEENS4_17SM75_U32x4_LDSM_NENS4_14SM90_TMA_STOREES21_NS4_17SM90_U32x4_STSM_NENS4_39AutoVectorizingCopyWithAssumedAlignmentILi128EEEEEEvvEEEEvNT_6ParamsE) ;  /* 0xffffff7002d07950 */ /* 0x000fea0003c3ffff */
.L_x_165:
[----:B------:R-:W-:-:S00]  /*8cc0*/  BRA `(.L_x_165) ;  /* 0xfffffffc00fc7947 */ /* 0x000fc0000383ffff */
[----:B------:R-:W-:-:S00]  /*8cd0*/  NOP ;  /* 0x0000000000007918 */ /* 0x000fc00000000000 */
        /* <DEDUP_REMOVED lines=10> */
.L_x_166:


//--------------------- .nv.global.init           --------------------------
	.section	.nv.global.init,"aw",@progbits
.nv.global.init:
	.type		$str$27,@object
	.size		$str$27,($str$28 - $str$27)
$str$27:
        /*0000*/ 	.byte	0x28, 0x61, 0x64, 0x64, 0x72, 0x65, 0x73, 0x73, 0x20, 0x26, 0x20, 0x6d, 0x61, 0x73, 0x6b, 0x29
        /*0010*/ 	.byte	0x20, 0x3d, 0x3d, 0x20, 0x30, 0x00
	.type		$str$28,@object
	.size		$str$28,($str$26 - $str$28)
$str$28:
        /*0016*/ 	.byte	0x2f, 0x74, 0x6d, 0x70, 0x2f, 0x63, 0x75, 0x74, 0x6c, 0x61, 0x73, 0x73, 0x5f, 0x73, 0x77, 0x65
        /*0026*/ 	.byte	0x65, 0x70, 0x5f, 0x73, 0x72, 0x63, 0x2f, 0x69, 0x6e, 0x63, 0x6c, 0x75, 0x64, 0x65, 0x2f, 0x63
        /*0036*/ 	.byte	0x75, 0x74, 0x65, 0x2f, 0x70, 0x6f, 0x69, 0x6e, 0x74, 0x65, 0x72, 0x5f, 0x66, 0x6c, 0x61, 0x67
        /*0046*/ 	.byte	0x67, 0x65, 0x64, 0x2e, 0x68, 0x70, 0x70, 0x00
	.type		$str$26,@object
	.size		$str$26,($str$25 - $str$26)
$str$26:
        /*004e*/ 	.byte	0x2f, 0x74, 0x6d, 0x70, 0x2f, 0x63, 0x75, 0x74, 0x6c, 0x61, 0x73, 0x73, 0x5f, 0x73, 0x77, 0x65
        /*005e*/ 	.byte	0x65, 0x70, 0x5f, 0x73, 0x72, 0x63, 0x2f, 0x69, 0x6e, 0x63, 0x6c, 0x75, 0x64, 0x65, 0x2f, 0x63
        /*006e*/ 	.byte	0x75, 0x74, 0x65, 0x2f, 0x61, 0x74, 0x6f, 0x6d, 0x2f, 0x63, 0x6f, 0x70, 0x79, 0x5f, 0x74, 0x72
        /*007e*/ 	.byte	0x61, 0x69, 0x74, 0x73, 0x5f, 0x73, 0x6d, 0x31, 0x30, 0x30, 0x2e, 0x68, 0x70, 0x70, 0x00
	.type		$str$25,@object
	.size		$str$25,(__unnamed_1 - $str$25)
$str$25:
        /*008d*/ 	.byte	0x28, 0x28, 0x75, 0x69, 0x6e, 0x74, 0x33, 0x32, 0x5f, 0x74, 0x28, 0x74, 0x68, 0x72, 0x65, 0x61
        /*009d*/ 	.byte	0x64, 0x49, 0x64, 0x78, 0x2e, 0x78, 0x29, 0x20, 0x2f, 0x20, 0x33, 0x32, 0x29, 0x20, 0x25, 0x20
        /*00ad*/ 	.byte	0x34, 0x29, 0x20, 0x3d, 0x3d, 0x20, 0x28, 0x28, 0x28, 0x74, 0x6d, 0x65, 0x6d, 0x5f, 0x61, 0x64
        /*00bd*/ 	.byte	0x64, 0x72, 0x20, 0x3e, 0x3e, 0x20, 0x31, 0x36, 0x29, 0x20, 0x2f, 0x20, 0x33, 0x32, 0x29, 0x20
        /*00cd*/ 	.byte	0x25, 0x20, 0x34, 0x29, 0x00
	.type		__unnamed_1,@object
	.size		__unnamed_1,(__unnamed_2 - __unnamed_1)
__unnamed_1:
        /*00d2*/ 	.byte	0x61, 0x75, 0x74, 0x6f, 0x20, 0x63, 0x75, 0x74, 0x65, 0x3a, 0x3a, 0x61, 0x73, 0x5f, 0x70, 0x6f
        /* <DEDUP_REMOVED lines=24> */
        /*0262*/ 	.byte	0x43, 0x3c, 0x37, 0x31, 0x36, 0x38, 0x3e, 0x3e, 0x3e, 0x3e, 0x5d, 0x00
	.type		__unnamed_2,@object
	.size		__unnamed_2,(.L_2 - __unnamed_2)
__unnamed_2:
        /* <DEDUP_REMOVED lines=42> */
        /*050e*/ 	.byte	0x3e, 0x5d, 0x00
.L_2:


//--------------------- .nv.shared._ZN7cutlass13device_kernelINS_4gemm6kernel13GemmUniversalIN4cute5tupleIJiiiiEEENS1_10collective13CollectiveMmaINS1_35MainloopSm100TmaUmmaWarpSpecializedILi9ELi2ELi4ENS5_IJNS4_1CILi2EEENSA_ILi1EEESC_EEEEENS5_IJNSA_ILi64EEENSA_ILi112EEESF_EEENS_10bfloat16_tENS5_IJlSC_lEEESI_SJ_NS4_8TiledMMAINS4_8MMA_AtomIJNS4_20SM100_MMA_F16BF16_SSISI_SI_fLi64ELi112ELNS4_4UMMA5MajorE0ELSO_0ELNSN_7ScaleInE0ELSP_0EEEEEENS4_6LayoutINS5_IJSC_SC_SC_EEENS5_IJNSA_ILi0EEESU_SU_EEEEENS5_IJNS4_10UnderscoreESX_SX_EEEEENS4_13SM90_TMA_LOADENS4_14ComposedLayoutINS4_7SwizzleILi3ELi4ELi3EEENS4_18smem_ptr_flag_bitsILi16EEENSS_INS5_IJNSA_ILi8EEESF_EEENS5_IJSF_SC_EEEEEEEvNS4_8identityENS4_23SM90_TMA_LOAD_MULTICASTES1A_vS1B_EENS_8epilogue10collective18CollectiveEpilogueINS1E_23Sm100TmaWarpSpecializedILi2ELi1ELi56ELb1ELb0EEEJSH_NS5_IJNSS_ISF_SC_EENSS_ISG_SC_EEEEESI_SJ_SI_SJ_NS1E_6fusion15FusionCallbacksIS1I_NS1M_17LinearCombinationISI_fSI_fLNS_15FloatRoundStyleE2EEESH_S1L_JEEENS4_5SM1004TMEM4LOAD26SM100_TMEM_LOAD_16dp256b2xES10_NS11_INS12_ILi1ELi4ELi3EEES15_NSS_INS5_IJS16_NSA_ILi16EEEEEENS5_IJS1X_SC_EEEEEEENS4_17SM75_U32x4_LDSM_NENS4_14SM90_TMA_STOREES21_NS4_17SM90_U32x4_STSM_NENS4_39AutoVectorizingCopyWithAssumedAlignmentILi128EEEEEEvvEEEEvNT_6ParamsE --------------------------
	.section	.nv.shared._ZN7cutlass13device_kernelINS_4gemm6kernel13GemmUniversalIN4cute5tupleIJiiiiEEENS1_10collective13CollectiveMmaINS1_35MainloopSm100TmaUmmaWarpSpecializedILi9ELi2ELi4ENS5_IJNS4_1CILi2EEENSA_ILi1EEESC_EEEEENS5_IJNSA_ILi64EEENSA_ILi112EEESF_EEENS_10bfloat16_tENS5_IJlSC_lEEESI_SJ_NS4_8TiledMMAINS4_8MMA_AtomIJNS4_20SM100_MMA_F16BF16_SSISI_SI_fLi64ELi112ELNS4_4UMMA5MajorE0ELSO_0ELNSN_7ScaleInE0ELSP_0EEEEEENS4_6LayoutINS5_IJSC_SC_SC_EEENS5_IJNSA_ILi0EEESU_SU_EEEEENS5_IJNS4_10UnderscoreESX_SX_EEEEENS4_13SM90_TMA_LOADENS4_14ComposedLayoutINS4_7SwizzleILi3ELi4ELi3EEENS4_18smem_ptr_flag_bitsILi16EEENSS_INS5_IJNSA_ILi8EEESF_EEENS5_IJSF_SC_EEEEEEEvNS4_8identityENS4_23SM90_TMA_LOAD_MULTICASTES1A_vS1B_EENS_8epilogue10collective18CollectiveEpilogueINS1E_23Sm100TmaWarpSpecializedILi2ELi1ELi56ELb1ELb0EEEJSH_NS5_IJNSS_ISF_SC_EENSS_ISG_SC_EEEEESI_SJ_SI_SJ_NS1E_6fusion15FusionCallbacksIS1I_NS1M_17LinearCombinationISI_fSI_fLNS_15FloatRoundStyleE2EEESH_S1L_JEEENS4_5SM1004TMEM4LOAD26SM100_TMEM_LOAD_16dp256b2xES10_NS11_INS12_ILi1ELi4ELi3EEES15_NSS_INS5_IJS16_NSA_ILi16EEEEEENS5_IJS1X_SC_EEEEEEENS4_17SM75_U32x4_LDSM_NENS4_14SM90_TMA_STOREES21_NS4_17SM90_U32x4_STSM_NENS4_39AutoVectorizingCopyWithAssumedAlignmentILi128EEEEEEvvEEEEvNT_6ParamsE,"aw",@nobits
	.sectionflags	@""
	.align	16
	.zero		1024


//--------------------- .nv.shared.reserved.0     --------------------------
	.section	.nv.shared.reserved.0,"aw",@nobits
	.weak		__nv_reservedSMEM_offset_0_alias
	.size		__nv_reservedSMEM_offset_0_alias, 0, 64
	.other		__nv_reservedSMEM_offset_0_alias,@"STO_CUDA_RESERVED_SHARED STV_DEFAULT"
__nv_reservedSMEM_offset_0_alias:
	.zero		0
.nv.shared.reserved.0:
	.zero		64
	.weak		__nv_reservedSMEM_tcgen05_partition
	.type		__nv_reservedSMEM_tcgen05_partition,@object
	.size		__nv_reservedSMEM_tcgen05_partition,(.L_0 - __nv_reservedSMEM_tcgen05_partition)
__nv_reservedSMEM_tcgen05_partition:
	.zero		32
.L_0:


//--------------------- .nv.global                --------------------------
	.section	.nv.global,"aw",@nobits
.nv.global:
	.type		_ZN40_INTERNAL_f7cbf5da_4_k_cu_5709dfbe_179084cute1_E,@object
	.size		_ZN40_INTERNAL_f7cbf5da_4_k_cu_5709dfbe_179084cute1_E,(_ZN40_INTERNAL_f7cbf5da_4_k_cu_5709dfbe_179084cuda3std3__45__cpo6cbeginE - _ZN40_INTERNAL_f7cbf5da_4_k_cu_5709dfbe_179084cute1_E)
_ZN40_INTERNAL_f7cbf5da_4_k_cu_5709dfbe_179084cute1_E:
	.zero		1
	.type		_ZN40_INTERNAL_f7cbf5da_4_k_cu_5709dfbe_179084cuda3std3__45__cpo6cbeginE,@object
	.size		_ZN40_INTERNAL_f7cbf5da_4_k_cu_5709dfbe_179084cuda3std3__45__cpo6cbeginE,(_ZN40_INTERNAL_f7cbf5da_4_k_cu_5709dfbe_179084cuda3std3__48in_placeE - _ZN40_INTERNAL_f7cbf5da_4_k_cu_5709dfbe_179084cuda3std3__45__cpo6cbeginE)
_ZN40_INTERNAL_f7cbf5da_4_k_cu_5709dfbe_179084cuda3std3__45__cpo6cbeginE:
	.zero		1
	.type		_ZN40_INTERNAL_f7cbf5da_4_k_cu_5709dfbe_179084cuda3std3__48in_placeE,@object
	.size		_ZN40_INTERNAL_f7cbf5da_4_k_cu_5709dfbe_179084cuda3std3__48in_placeE,(_ZN40_INTERNAL_f7cbf5da_4_k_cu_5709dfbe_179084cuda3std6ranges3__45__cpo9iter_moveE - _ZN40_INTERNAL_f7cbf5da_4_k_cu_5709dfbe_179084cuda3std3__48in_placeE)
_ZN40_INTERNAL_f7cbf5da_4_k_cu_5709dfbe_179084cuda3std3__48in_placeE:
	.zero		1
	.type		_ZN40_INTERNAL_f7cbf5da_4_k_cu_5709dfbe_179084cuda3std6ranges3__45__cpo9iter_moveE,@object
	.size		_ZN40_INTERNAL_f7cbf5da_4_k_cu_5709dfbe_179084cuda3std6ranges3__45__cpo9iter_moveE,(_ZN40_INTERNAL_f7cbf5da_4_k_cu_5709dfbe_179084cuda3std3__45__cpo5beginE - _ZN40_INTERNAL_f7cbf5da_4_k_cu_5709dfbe_179084cuda3std6ranges3__45__cpo9iter_moveE)
_ZN40_INTERNAL_f7cbf5da_4_k_cu_5709dfbe_179084cuda3std6ranges3__45__cpo9iter_moveE:
	.zero		1
	.type		_ZN40_INTERNAL_f7cbf5da_4_k_cu_5709dfbe_179084cuda3std3__45__cpo5beginE,@object
	.size		_ZN40_INTERNAL_f7cbf5da_4_k_cu_5709dfbe_179084cuda3std3__45__cpo5beginE,(_ZN40_INTERNAL_f7cbf5da_4_k_cu_5709dfbe_179084cuda3std3__442_GLOBAL__N__f7cbf5da_4_k_cu_5709dfbe_179086ignoreE - _ZN40_INTERNAL_f7cbf5da_4_k_cu_5709dfbe_179084cuda3std3__45__cpo5beginE)
_ZN40_INTERNAL_f7cbf5da_4_k_cu_5709dfbe_179084cuda3std3__45__cpo5beginE:
	.zero		1
	.type		_ZN40_INTERNAL_f7cbf5da_4_k_cu_5709dfbe_179084cuda3std3__442_GLOBAL__N__f7cbf5da_4_k_cu_5709dfbe_179086ignoreE,@object
	.size		_ZN40_INTERNAL_f7cbf5da_4_k_cu_5709dfbe_179084cuda3std3__442_GLOBAL__N__f7cbf5da_4_k_cu_5709dfbe_179086ignoreE,(_ZN40_INTERNAL_f7cbf5da_4_k_cu_5709dfbe_179084cute7productE - _ZN40_INTERNAL_f7cbf5da_4_k_cu_5709dfbe_179084cuda3std3__442_GLOBAL__N__f7cbf5da_4_k_cu_5709dfbe_179086ignoreE)
_ZN40_INTERNAL_f7cbf5da_4_k_cu_5709dfbe_179084cuda3std3__442_GLOBAL__N__f7cbf5da_4_k_cu_5709dfbe_179086ignoreE:
	.zero		1
	.type		_ZN40_INTERNAL_f7cbf5da_4_k_cu_5709dfbe_179084cute7productE,@object
	.size		_ZN40_INTERNAL_f7cbf5da_4_k_cu_5709dfbe_179084cute7productE,(_ZN40_INTERNAL_f7cbf5da_4_k_cu_5709dfbe_179084cuda3std3__45__cpo3endE - _ZN40_INTERNAL_f7cbf5da_4_k_cu_5709dfbe_179084cute7productE)
_ZN40_INTERNAL_f7cbf5da_4_k_cu_5709dfbe_179084cute7productE:
	.zero		1
	.type		_ZN40_INTERNAL_f7cbf5da_4_k_cu_5709dfbe_179084cuda3std3__45__cpo3endE,@object
	.size		_ZN40_INTERNAL_f7cbf5da_4_k_cu_5709dfbe_179084cuda3std3__45__cpo3endE,(_ZN40_INTERNAL_f7cbf5da_4_k_cu_5709dfbe_179084cuda3std3__419piecewise_constructE - _ZN40_INTERNAL_f7cbf5da_4_k_cu_5709dfbe_179084cuda3std3__45__cpo3endE)
_ZN40_INTERNAL_f7cbf5da_4_k_cu_5709dfbe_179084cuda3std3__45__cpo3endE:
	.zero		1
	.type		_ZN40_INTERNAL_f7cbf5da_4_k_cu_5709dfbe_179084cuda3std3__419piecewise_constructE,@object
	.size		_ZN40_INTERNAL_f7cbf5da_4_k_cu_5709dfbe_179084cuda3std3__419piecewise_constructE,(_ZN40_INTERNAL_f7cbf5da_4_k_cu_5709dfbe_179084cuda3std3__45__cpo4cendE - _ZN40_INTERNAL_f7cbf5da_4_k_cu_5709dfbe_179084cuda3std3__419piecewise_constructE)
_ZN40_INTERNAL_f7cbf5da_4_k_cu_5709dfbe_179084cuda3std3__419piecewise_constructE:
	.zero		1
	.type		_ZN40_INTERNAL_f7cbf5da_4_k_cu_5709dfbe_179084cuda3std3__45__cpo4cendE,@object
	.size		_ZN40_INTERNAL_f7cbf5da_4_k_cu_5709dfbe_179084cuda3std3__45__cpo4cendE,(_ZN40_INTERNAL_f7cbf5da_4_k_cu_5709dfbe_179084cuda3std6ranges3__45__cpo4swapE - _ZN40_INTERNAL_f7cbf5da_4_k_cu_5709dfbe_179084cuda3std3__45__cpo4cendE)
_ZN40_INTERNAL_f7cbf5da_4_k_cu_5709dfbe_179084cuda3std3__45__cpo4cendE:
	.zero		1
	.type		_ZN40_INTERNAL_f7cbf5da_4_k_cu_5709dfbe_179084cuda3std6ranges3__45__cpo4swapE,@object
	.size		_ZN40_INTERNAL_f7cbf5da_4_k_cu_5709dfbe_179084cuda3std6ranges3__45__cpo4swapE,(.L_10 - _ZN40_INTERNAL_f7cbf5da_4_k_cu_5709dfbe_179084cuda3std6ranges3__45__cpo4swapE)
_ZN40_INTERNAL_f7cbf5da_4_k_cu_5709dfbe_179084cuda3std6ranges3__45__cpo4swapE:
	.zero		1
.L_10:


//--------------------- .nv.constant0._ZN7cutlass13device_kernelINS_4gemm6kernel13GemmUniversalIN4cute5tupleIJiiiiEEENS1_10collective13CollectiveMmaINS1_35MainloopSm100TmaUmmaWarpSpecializedILi9ELi2ELi4ENS5_IJNS4_1CILi2EEENSA_ILi1EEESC_EEEEENS5_IJNSA_ILi64EEENSA_ILi112EEESF_EEENS_10bfloat16_tENS5_IJlSC_lEEESI_SJ_NS4_8TiledMMAINS4_8MMA_AtomIJNS4_20SM100_MMA_F16BF16_SSISI_SI_fLi64ELi112ELNS4_4UMMA5MajorE0ELSO_0ELNSN_7ScaleInE0ELSP_0EEEEEENS4_6LayoutINS5_IJSC_SC_SC_EEENS5_IJNSA_ILi0EEESU_SU_EEEEENS5_IJNS4_10UnderscoreESX_SX_EEEEENS4_13SM90_TMA_LOADENS4_14ComposedLayoutINS4_7SwizzleILi3ELi4ELi3EEENS4_18smem_ptr_flag_bitsILi16EEENSS_INS5_IJNSA_ILi8EEESF_EEENS5_IJSF_SC_EEEEEEEvNS4_8identityENS4_23SM90_TMA_LOAD_MULTICASTES1A_vS1B_EENS_8epilogue10collective18CollectiveEpilogueINS1E_23Sm100TmaWarpSpecializedILi2ELi1ELi56ELb1ELb0EEEJSH_NS5_IJNSS_ISF_SC_EENSS_ISG_SC_EEEEESI_SJ_SI_SJ_NS1E_6fusion15FusionCallbacksIS1I_NS1M_17LinearCombinationISI_fSI_fLNS_15FloatRoundStyleE2EEESH_S1L_JEEENS4_5SM1004TMEM4LOAD26SM100_TMEM_LOAD_16dp256b2xES10_NS11_INS12_ILi1ELi4ELi3EEES15_NSS_INS5_IJS16_NSA_ILi16EEEEEENS5_IJS1X_SC_EEEEEEENS4_17SM75_U32x4_LDSM_NENS4_14SM90_TMA_STOREES21_NS4_17SM90_U32x4_STSM_NENS4_39AutoVectorizingCopyWithAssumedAlignmentILi128EEEEEEvvEEEEvNT_6ParamsE --------------------------
	.section	.nv.constant0._ZN7cutlass13device_kernelINS_4gemm6kernel13GemmUniversalIN4cute5tupleIJiiiiEEENS1_10collective13CollectiveMmaINS1_35MainloopSm100TmaUmmaWarpSpecializedILi9ELi2ELi4ENS5_IJNS4_1CILi2EEENSA_ILi1EEESC_EEEEENS5_IJNSA_ILi64EEENSA_ILi112EEESF_EEENS_10bfloat16_tENS5_IJlSC_lEEESI_SJ_NS4_8TiledMMAINS4_8MMA_AtomIJNS4_20SM100_MMA_F16BF16_SSISI_SI_fLi64ELi112ELNS4_4UMMA5MajorE0ELSO_0ELNSN_7ScaleInE0ELSP_0EEEEEENS4_6LayoutINS5_IJSC_SC_SC_EEENS5_IJNSA_ILi0EEESU_SU_EEEEENS5_IJNS4_10UnderscoreESX_SX_EEEEENS4_13SM90_TMA_LOADENS4_14ComposedLayoutINS4_7SwizzleILi3ELi4ELi3EEENS4_18smem_ptr_flag_bitsILi16EEENSS_INS5_IJNSA_ILi8EEESF_EEENS5_IJSF_SC_EEEEEEEvNS4_8identityENS4_23SM90_TMA_LOAD_MULTICASTES1A_vS1B_EENS_8epilogue10collective18CollectiveEpilogueINS1E_23Sm100TmaWarpSpecializedILi2ELi1ELi56ELb1ELb0EEEJSH_NS5_IJNSS_ISF_SC_EENSS_ISG_SC_EEEEESI_SJ_SI_SJ_NS1E_6fusion15FusionCallbacksIS1I_NS1M_17LinearCombinationISI_fSI_fLNS_15FloatRoundStyleE2EEESH_S1L_JEEENS4_5SM1004TMEM4LOAD26SM100_TMEM_LOAD_16dp256b2xES10_NS11_INS12_ILi1ELi4ELi3EEES15_NSS_INS5_IJS16_NSA_ILi16EEEEEENS5_IJS1X_SC_EEEEEEENS4_17SM75_U32x4_LDSM_NENS4_14SM90_TMA_STOREES21_NS4_17SM90_U32x4_STSM_NENS4_39AutoVectorizingCopyWithAssumedAlignmentILi128EEEEEEvvEEEEvNT_6ParamsE,"a",@progbits
	.sectionflags	@""
	.align	4
.nv.constant0._ZN7cutlass13device_kernelINS_4gemm6kernel13GemmUniversalIN4cute5tupleIJiiiiEEENS1_10collective13CollectiveMmaINS1_35MainloopSm100TmaUmmaWarpSpecializedILi9ELi2ELi4ENS5_IJNS4_1CILi2EEENSA_ILi1EEESC_EEEEENS5_IJNSA_ILi64EEENSA_ILi112EEESF_EEENS_10bfloat16_tENS5_IJlSC_lEEESI_SJ_NS4_8TiledMMAINS4_8MMA_AtomIJNS4_20SM100_MMA_F16BF16_SSISI_SI_fLi64ELi112ELNS4_4UMMA5MajorE0ELSO_0ELNSN_7ScaleInE0ELSP_0EEEEEENS4_6LayoutINS5_IJSC_SC_SC_EEENS5_IJNSA_ILi0EEESU_SU_EEEEENS5_IJNS4_10UnderscoreESX_SX_EEEEENS4_13SM90_TMA_LOADENS4_14ComposedLayoutINS4_7SwizzleILi3ELi4ELi3EEENS4_18smem_ptr_flag_bitsILi16EEENSS_INS5_IJNSA_ILi8EEESF_EEENS5_IJSF_SC_EEEEEEEvNS4_8identityENS4_23SM90_TMA_LOAD_MULTICASTES1A_vS1B_EENS_8epilogue10collective18CollectiveEpilogueINS1E_23Sm100TmaWarpSpecializedILi2ELi1ELi56ELb1ELb0EEEJSH_NS5_IJNSS_ISF_SC_EENSS_ISG_SC_EEEEESI_SJ_SI_SJ_NS1E_6fusion15FusionCallbacksIS1I_NS1M_17LinearCombinationISI_fSI_fLNS_15FloatRoundStyleE2EEESH_S1L_JEEENS4_5SM1004TMEM4LOAD26SM100_TMEM_LOAD_16dp256b2xES10_NS11_INS12_ILi1ELi4ELi3EEES15_NSS_INS5_IJS16_NSA_ILi16EEEEEENS5_IJS1X_SC_EEEEEEENS4_17SM75_U32x4_LDSM_NENS4_14SM90_TMA_STOREES21_NS4_17SM90_U32x4_STSM_NENS4_39AutoVectorizingCopyWithAssumedAlignmentILi128EEEEEEvvEEEEvNT_6ParamsE:
	.zero		2944


//--------------------- SYMBOLS --------------------------

	.type		.nv.reservedSmem.offset0,@object
	.size		.nv.reservedSmem.offset0,0x4
	.type		.nv.reservedSmem.cap,@object
	.size		.nv.reservedSmem.cap,0x4
	.type		__assertfail,@function
